def matmul_kernel(
    a_ptr,
    b_ptr,
    c_ptr,
    M,
    N,
    K,
    stride_am,
    stride_ak,
    stride_bk,
    stride_bn,
    stride_cm,
    stride_cn,
    BLOCK_M: tl.constexpr,
    BLOCK_N: tl.constexpr,
    BLOCK_K: tl.constexpr,
    GROUP_M: tl.constexpr,
):
    pid = tl.program_id(axis=0)
    num_pid_m = tl.cdiv(M, BLOCK_M)
    num_pid_n = tl.cdiv(N, BLOCK_N)
    num_pid_in_group = GROUP_M * num_pid_n
    group_id = pid // num_pid_in_group
    first_pid_m = group_id * GROUP_M
    group_size_m = min(num_pid_m - first_pid_m, GROUP_M)
    pid_m = first_pid_m + ((pid % num_pid_in_group) % group_size_m)
    pid_n = (pid % num_pid_in_group) // group_size_m

    offs_am = (pid_m * BLOCK_M + tl.arange(0, BLOCK_M)) % M
    offs_bn = (pid_n * BLOCK_N + tl.arange(0, BLOCK_N)) % N
    offs_k = tl.arange(0, BLOCK_K)
    a_ptrs = a_ptr + offs_am[:, None] * stride_am + offs_k[None, :] * stride_ak
    b_ptrs = b_ptr + offs_k[:, None] * stride_bk + offs_bn[None, :] * stride_bn

    acc = tl.zeros((BLOCK_M, BLOCK_N), dtype=tl.float32)
    for kk in range(0, tl.cdiv(K, BLOCK_K)):
        a = tl.load(a_ptrs, mask=offs_k[None, :] < K - kk * BLOCK_K, other=0.0)
        b = tl.load(b_ptrs, mask=offs_k[:, None] < K - kk * BLOCK_K, other=0.0)
        acc = tl.dot(a, b, acc)
        a_ptrs += BLOCK_K * stride_ak
        b_ptrs += BLOCK_K * stride_bk

    c = acc.to(c_ptr.dtype.element_ty)
    offs_cm = pid_m * BLOCK_M + tl.arange(0, BLOCK_M)
    offs_cn = pid_n * BLOCK_N + tl.arange(0, BLOCK_N)
    c_ptrs = c_ptr + offs_cm[:, None] * stride_cm + offs_cn[None, :] * stride_cn
    mask = (offs_cm[:, None] < M) & (offs_cn[None, :] < N)
    tl.store(c_ptrs, c, mask=mask)

# config = {"BLOCK_K": 256, "BLOCK_M": 32, "BLOCK_N": 32, "GROUP_M": 8, "arch": "sm_100", "dtype": "bf16", "num_ctas": 1, "num_stages": 3, "num_warps": 4}
# arch = sm_100


// ===== COMPILED SASS (sm_100a) =====

	.target	sm_100a

	.elftype	@"ET_EXEC"


//--------------------- .note.nv.tkinfo           --------------------------
	.section	.note.nv.tkinfo,"",@"SHT_NOTE"
	.sectionflags	@"SHF_NOTE_NV_TKINFO"
	.tkinfo
        /*0018*/ 	.word	0x00000081
        /*0030*/ 	.string	""
        /*0030*/ 	.string	"ptxas-blackwell"
        /*0030*/ 	.string	"Cuda compilation tools, release 12.9, V12.9.86"
        /*0030*/ 	.string	"Build cuda_12.9.r12.9/compiler.36037853_0"
        /*0030*/ 	.string	"-v  -suppress-debug-info  -lineinfo  -arch sm_100a "



//--------------------- .note.nv.cuver            --------------------------
	.section	.note.nv.cuver,"",@"SHT_NOTE"
	.sectionflags	@"SHF_NOTE_NV_CUVER"
        /*0018*/ 	.short	0x0001
        /*001a*/ 	.short	0x0064
        /*001c*/ 	.short	0x0001
        /*001e*/ 	.short	0x0000
        /*0020*/ 	.short	0x0001
        /*0022*/ 	.short	0x0000


//--------------------- .nv.info                  --------------------------
	.section	.nv.info,"",@"SHT_CUDA_INFO"
	.align	4


	//----- nvinfo : EIATTR_REGCOUNT
	.align		4
        /*0000*/ 	.byte	0x04, 0x2f
        /*0002*/ 	.short	(.L_1 - .L_0)
	.align		4
.L_0:
        /*0004*/ 	.word	index@(matmul_kernel)
        /*0008*/ 	.word	0x000000ff


	//----- nvinfo : EIATTR_FRAME_SIZE
	.align		4
.L_1:
        /*000c*/ 	.byte	0x04, 0x11
        /*000e*/ 	.short	(.L_3 - .L_2)
	.align		4
.L_2:
        /*0010*/ 	.word	index@(matmul_kernel)
        /*0014*/ 	.word	0x00000030


	//----- nvinfo : EIATTR_MIN_STACK_SIZE
	.align		4
.L_3:
        /*0018*/ 	.byte	0x04, 0x12
        /*001a*/ 	.short	(.L_5 - .L_4)
	.align		4
.L_4:
        /*001c*/ 	.word	index@(matmul_kernel)
        /*0020*/ 	.word	0x00000030
.L_5:


//--------------------- .nv.info.matmul_kernel    --------------------------
	.section	.nv.info.matmul_kernel,"",@"SHT_CUDA_INFO"
	.sectionflags	@""
	.align	4


	//----- nvinfo : EIATTR_CUDA_API_VERSION
	.align		4
        /*0000*/ 	.byte	0x04, 0x37
        /*0002*/ 	.short	(.L_7 - .L_6)
.L_6:
        /*0004*/ 	.word	0x00000081


	//----- nvinfo : EIATTR_KPARAM_INFO
	.align		4
.L_7:
        /*0008*/ 	.byte	0x04, 0x17
        /*000a*/ 	.short	(.L_9 - .L_8)
.L_8:
        /*000c*/ 	.word	0x00000000
        /*0010*/ 	.short	0x000d
        /*0012*/ 	.short	0x0048
        /*0014*/ 	.byte	0x00, 0xf4, 0x21, 0x00


	//----- nvinfo : EIATTR_KPARAM_INFO
	.align		4
.L_9:
        /*0018*/ 	.byte	0x04, 0x17
        /*001a*/ 	.short	(.L_11 - .L_10)
.L_10:
        /*001c*/ 	.word	0x00000000
        /*0020*/ 	.short	0x000c
        /*0022*/ 	.short	0x0040
        /*0024*/ 	.byte	0x00, 0xf4, 0x21, 0x00


	//----- nvinfo : EIATTR_KPARAM_INFO
	.align		4
.L_11:
        /*0028*/ 	.byte	0x04, 0x17
        /*002a*/ 	.short	(.L_13 - .L_12)
.L_12:
        /*002c*/ 	.word	0x00000000
        /*0030*/ 	.short	0x000b
        /*0032*/ 	.short	0x0038
        /*0034*/ 	.byte	0x00, 0xf0, 0x11, 0x00


	//----- nvinfo : EIATTR_KPARAM_INFO
	.align		4
.L_13:
        /*0038*/ 	.byte	0x04, 0x17
        /*003a*/ 	.short	(.L_15 - .L_14)
.L_14:
        /*003c*/ 	.word	0x00000000
        /*0040*/ 	.short	0x000a
        /*0042*/ 	.short	0x0034
        /*0044*/ 	.byte	0x00, 0xf0, 0x11, 0x00


	//----- nvinfo : EIATTR_KPARAM_INFO
	.align		4
.L_15:
        /*0048*/ 	.byte	0x04, 0x17
        /*004a*/ 	.short	(.L_17 - .L_16)
.L_16:
        /*004c*/ 	.word	0x00000000
        /*0050*/ 	.short	0x0009
        /*0052*/ 	.short	0x0030
        /*0054*/ 	.byte	0x00, 0xf0, 0x11, 0x00


	//----- nvinfo : EIATTR_KPARAM_INFO
	.align		4
.L_17:
        /*0058*/ 	.byte	0x04, 0x17
        /*005a*/ 	.short	(.L_19 - .L_18)
.L_18:
        /*005c*/ 	.word	0x00000000
        /*0060*/ 	.short	0x0008
        /*0062*/ 	.short	0x002c
        /*0064*/ 	.byte	0x00, 0xf0, 0x11, 0x00


	//----- nvinfo : EIATTR_KPARAM_INFO
	.align		4
.L_19:
        /*0068*/ 	.byte	0x04, 0x17
        /*006a*/ 	.short	(.L_21 - .L_20)
.L_20:
        /*006c*/ 	.word	0x00000000
        /*0070*/ 	.short	0x0007
        /*0072*/ 	.short	0x0028
        /*0074*/ 	.byte	0x00, 0xf0, 0x11, 0x00


	//----- nvinfo : EIATTR_KPARAM_INFO
	.align		4
.L_21:
        /*0078*/ 	.byte	0x04, 0x17
        /*007a*/ 	.short	(.L_23 - .L_22)
.L_22:
        /*007c*/ 	.word	0x00000000
        /*0080*/ 	.short	0x0006
        /*0082*/ 	.short	0x0024
        /*0084*/ 	.byte	0x00, 0xf0, 0x11, 0x00


	//----- nvinfo : EIATTR_KPARAM_INFO
	.align		4
.L_23:
        /*0088*/ 	.byte	0x04, 0x17
        /*008a*/ 	.short	(.L_25 - .L_24)
.L_24:
        /*008c*/ 	.word	0x00000000
        /*0090*/ 	.short	0x0005
        /*0092*/ 	.short	0x0020
        /*0094*/ 	.byte	0x00, 0xf0, 0x11, 0x00


	//----- nvinfo : EIATTR_KPARAM_INFO
	.align		4
.L_25:
        /*0098*/ 	.byte	0x04, 0x17
        /*009a*/ 	.short	(.L_27 - .L_26)
.L_26:
        /*009c*/ 	.word	0x00000000
        /*00a0*/ 	.short	0x0004
        /*00a2*/ 	.short	0x001c
        /*00a4*/ 	.byte	0x00, 0xf0, 0x11, 0x00


	//----- nvinfo : EIATTR_KPARAM_INFO
	.align		4
.L_27:
        /*00a8*/ 	.byte	0x04, 0x17
        /*00aa*/ 	.short	(.L_29 - .L_28)
.L_28:
        /*00ac*/ 	.word	0x00000000
        /*00b0*/ 	.short	0x0003
        /*00b2*/ 	.short	0x0018
        /*00b4*/ 	.byte	0x00, 0xf0, 0x11, 0x00


	//----- nvinfo : EIATTR_KPARAM_INFO
	.align		4
.L_29:
        /*00b8*/ 	.byte	0x04, 0x17
        /*00ba*/ 	.short	(.L_31 - .L_30)
.L_30:
        /*00bc*/ 	.word	0x00000000
        /*00c0*/ 	.short	0x0002
        /*00c2*/ 	.short	0x0010
        /*00c4*/ 	.byte	0x00, 0xf4, 0x21, 0x00


	//----- nvinfo : EIATTR_KPARAM_INFO
	.align		4
.L_31:
        /*00c8*/ 	.byte	0x04, 0x17
        /*00ca*/ 	.short	(.L_33 - .L_32)
.L_32:
        /*00cc*/ 	.word	0x00000000
        /*00d0*/ 	.short	0x0001
        /*00d2*/ 	.short	0x0008
        /*00d4*/ 	.byte	0x00, 0xf4, 0x21, 0x00


	//----- nvinfo : EIATTR_KPARAM_INFO
	.align		4
.L_33:
        /*00d8*/ 	.byte	0x04, 0x17
        /*00da*/ 	.short	(.L_35 - .L_34)
.L_34:
        /*00dc*/ 	.word	0x00000000
        /*00e0*/ 	.short	0x0000
        /*00e2*/ 	.short	0x0000
        /*00e4*/ 	.byte	0x00, 0xf4, 0x21, 0x00


	//----- nvinfo : EIATTR_SPARSE_MMA_MASK
	.align		4
.L_35:
        /*00e8*/ 	.byte	0x03, 0x50
        /*00ea*/ 	.short	0x0000


	//----- nvinfo : EIATTR_MAXREG_COUNT
	.align		4
        /*00ec*/ 	.byte	0x03, 0x1b
        /*00ee*/ 	.short	0x00ff


	//----- nvinfo : EIATTR_NUM_BARRIERS
	.align		4
        /*00f0*/ 	.byte	0x02, 0x4c
        /*00f2*/ 	.byte	0x01
	.zero		1


	//----- nvinfo : EIATTR_ANNOTATIONS
	.align		4
        /*00f4*/ 	.byte	0x04, 0x55
        /*00f6*/ 	.short	(.L_37 - .L_36)


	//   ....[0]....
.L_36:
        /*00f8*/ 	.word	0x00000001
        /*00fc*/ 	.byte	0x30, 0x05, 0x00, 0x00, 0x01, 0x00, 0x00, 0x00, 0x90, 0x05, 0x00, 0x00, 0x01, 0x00, 0x00, 0x00
        /* <DEDUP_REMOVED lines=12> */
        /*01cc*/ 	.byte	0xa0, 0x6a, 0x00, 0x00


	//----- nvinfo : EIATTR_VRC_CTA_INIT_COUNT
	.align		4
.L_37:
        /*01d0*/ 	.byte	0x02, 0x4a
	.zero		1
	.zero		1


	//----- nvinfo : EIATTR_EXIT_INSTR_OFFSETS
	.align		4
        /*01d4*/ 	.byte	0x04, 0x1c
        /*01d6*/ 	.short	(.L_39 - .L_38)


	//   ....[0]....
.L_38:
        /*01d8*/ 	.word	0x00007000


	//   ....[1]....
        /*01dc*/ 	.word	0x00007030


	//----- nvinfo : EIATTR_REQNTID
	.align		4
.L_39:
        /*01e0*/ 	.byte	0x04, 0x10
        /*01e2*/ 	.short	(.L_41 - .L_40)
.L_40:
        /*01e4*/ 	.word	0x00000080
        /*01e8*/ 	.word	0x00000001
        /*01ec*/ 	.word	0x00000001


	//----- nvinfo : EIATTR_CBANK_PARAM_SIZE
	.align		4
.L_41:
        /*01f0*/ 	.byte	0x03, 0x19
        /*01f2*/ 	.short	0x0050


	//----- nvinfo : EIATTR_PARAM_CBANK
	.align		4
        /*01f4*/ 	.byte	0x04, 0x0a
        /*01f6*/ 	.short	(.L_43 - .L_42)
	.align		4
.L_42:
        /*01f8*/ 	.word	index@(.nv.constant0.matmul_kernel)
        /*01fc*/ 	.short	0x0380
        /*01fe*/ 	.short	0x0050


	//----- nvinfo : EIATTR_SW_WAR
	.align		4
.L_43:
        /*0200*/ 	.byte	0x04, 0x36
        /*0202*/ 	.short	(.L_45 - .L_44)
.L_44:
        /*0204*/ 	.word	0x00000008
.L_45:


//--------------------- .nv.compat                --------------------------
	.section	.nv.compat,"",@"SHT_CUDA_COMPAT_INFO"
	.align	4
        /*0000*/ 	.byte	0x02, 0x02, 0x01, 0x00, 0x02, 0x05, 0x05, 0x00, 0x02, 0x03, 0x00, 0x00, 0x02, 0x06, 0x01, 0x00


//--------------------- .nv.callgraph             --------------------------
	.section	.nv.callgraph,"",@"SHT_CUDA_CALLGRAPH"
	.align	4
	.sectionentsize	8
	.align		4
        /*0000*/ 	.word	0x00000000
	.align		4
        /*0004*/ 	.word	0xffffffff
	.align		4
        /*0008*/ 	.word	0x00000000
	.align		4
        /*000c*/ 	.word	0xfffffffe
	.align		4
        /*0010*/ 	.word	0x00000000
	.align		4
        /*0014*/ 	.word	0xfffffffd
	.align		4
        /*0018*/ 	.word	0x00000000
	.align		4
        /*001c*/ 	.word	0xfffffffc


//--------------------- .text.matmul_kernel       --------------------------
	.section	.text.matmul_kernel,"ax",@progbits
	.align	128
        .global         matmul_kernel
        .type           matmul_kernel,@function
        .size           matmul_kernel,(.L_x_3 - matmul_kernel)
        .other          matmul_kernel,@"STO_CUDA_ENTRY STV_DEFAULT"
matmul_kernel:
.text.matmul_kernel:
[----:B------:R-:W0:Y:S08]  /*0000*/  LDC R1, c[0x0][0x37c] ;  /* 0x0000df00ff017b82 */ /* 0x000e300000000800 */
[----:B------:R-:W1:Y:S01]  /*0010*/  LDC.64 R28, c[0x0][0x398] ;  /* 0x0000e600ff1c7b82 */ /* 0x000e620000000a00 */
[----:B------:R-:W2:Y:S01]  /*0020*/  S2R R5, SR_CTAID.X ;  /* 0x0000000000057919 */ /* 0x000ea20000002500 */
[----:B0-----:R-:W-:Y:S01]  /*0030*/  VIADD R1, R1, 0xffffffd0 ;  /* 0xffffffd001017836 */ /* 0x001fe20000000000 */
[----:B------:R-:W0:Y:S01]  /*0040*/  LDCU.64 UR12, c[0x0][0x358] ;  /* 0x00006b00ff0c77ac */ /* 0x000e220008000a00 */
[----:B------:R-:W3:Y:S04]  /*0050*/  S2R R237, SR_TID.X ;  /* 0x0000000000ed7919 */ /* 0x000ee80000002100 */
[----:B------:R-:W4:Y:S01]  /*0060*/  LDC R216, c[0x0][0x3a0] ;  /* 0x0000e800ffd87b82 */ /* 0x000f220000000800 */
[----:B-1----:R-:W-:-:S05]  /*0070*/  VIADD R0, R29, 0x1f ;  /* 0x0000001f1d007836 */ /* 0x002fca0000000000 */
[----:B------:R-:W-:Y:S01]  /*0080*/  SHF.R.S32.HI R3, RZ, 0x1f, R0 ;  /* 0x0000001fff037819 */ /* 0x000fe20000011400 */
[----:B----4-:R-:W-:-:S03]  /*0090*/  VIADD R216, R216, 0xff ;  /* 0x000000ffd8d87836 */ /* 0x010fc60000000000 */
[----:B------:R-:W-:Y:S02]  /*00a0*/  LEA.HI R3, R3, R0, RZ, 0x5 ;  /* 0x0000000003037211 */ /* 0x000fe400078f28ff */
[----:B--2---:R-:W-:Y:S02]  /*00b0*/  IABS R8, R5 ;  /* 0x0000000500087213 */ /* 0x004fe40000000000 */
[----:B------:R-:W-:-:S05]  /*00c0*/  SHF.R.S32.HI R3, RZ, 0x5, R3 ;  /* 0x00000005ff037819 */ /* 0x000fca0000011403 */
[----:B------:R-:W-:-:S05]  /*00d0*/  IMAD.SHL.U32 R4, R3, 0x8, RZ ;  /* 0x0000000803047824 */ /* 0x000fca00078e00ff */
[-C--:B------:R-:W-:Y:S02]  /*00e0*/  IABS R7, R4.reuse ;  /* 0x0000000400077213 */ /* 0x080fe40000000000 */
[----:B------:R-:W-:Y:S02]  /*00f0*/  IABS R10, R4 ;  /* 0x00000004000a7213 */ /* 0x000fe40000000000 */
[----:B------:R-:W1:Y:S08]  /*0100*/  I2F.RP R0, R7 ;  /* 0x0000000700007306 */ /* 0x000e700000209400 */
[----:B-1----:R-:W1:Y:S02]  /*0110*/  MUFU.RCP R0, R0 ;  /* 0x0000000000007308 */ /* 0x002e640000001000 */
[----:B-1----:R-:W-:-:S02]  /*0120*/  VIADD R2, R0, 0xffffffe ;  /* 0x0ffffffe00027836 */ /* 0x002fc40000000000 */
[----:B------:R-:W-:-:S04]  /*0130*/  IMAD.MOV R0, RZ, RZ, -R10 ;  /* 0x000000ffff007224 */ /* 0x000fc800078e0a0a */
[----:B------:R1:W2:Y:S02]  /*0140*/  F2I.FTZ.U32.TRUNC.NTZ R3, R2 ;  /* 0x0000000200037305 */ /* 0x0002a4000021f000 */
[----:B-1----:R-:W-:Y:S02]  /*0150*/  IMAD.MOV.U32 R2, RZ, RZ, RZ ;  /* 0x000000ffff027224 */ /* 0x002fe400078e00ff */
[----:B--2---:R-:W-:-:S04]  /*0160*/  IMAD.MOV R6, RZ, RZ, -R3 ;  /* 0x000000ffff067224 */ /* 0x004fc800078e0a03 */
[----:B------:R-:W-:Y:S02]  /*0170*/  IMAD R9, R6, R7, RZ ;  /* 0x0000000706097224 */ /* 0x000fe400078e02ff */
[----:B------:R-:W-:Y:S02]  /*0180*/  IMAD.MOV.U32 R6, RZ, RZ, R8 ;  /* 0x000000ffff067224 */ /* 0x000fe400078e0008 */
[----:B------:R-:W-:-:S06]  /*0190*/  IMAD.HI.U32 R3, R3, R9, R2 ;  /* 0x0000000903037227 */ /* 0x000fcc00078e0002 */
[----:B------:R-:W-:-:S04]  /*01a0*/  IMAD.HI.U32 R3, R3, R6, RZ ;  /* 0x0000000603037227 */ /* 0x000fc800078e00ff */
[----:B------:R-:W-:-:S05]  /*01b0*/  IMAD R0, R3, R0, R6 ;  /* 0x0000000003007224 */ /* 0x000fca00078e0206 */
[----:B------:R-:W-:-:S13]  /*01c0*/  ISETP.GT.U32.AND P1, PT, R7, R0, PT ;  /* 0x000000000700720c */ /* 0x000fda0003f24070 */
[----:B------:R-:W-:Y:S02]  /*01d0*/  @!P1 IMAD.IADD R0, R0, 0x1, -R7 ;  /* 0x0000000100009824 */ /* 0x000fe400078e0a07 */
[----:B------:R-:W-:Y:S01]  /*01e0*/  @!P1 VIADD R3, R3, 0x1 ;  /* 0x0000000103039836 */ /* 0x000fe20000000000 */
[----:B------:R-:W-:Y:S02]  /*01f0*/  ISETP.NE.AND P1, PT, R4, RZ, PT ;  /* 0x000000ff0400720c */ /* 0x000fe40003f25270 */
[----:B------:R-:W-:Y:S02]  /*0200*/  ISETP.GE.U32.AND P0, PT, R0, R7, PT ;  /* 0x000000070000720c */ /* 0x000fe40003f06070 */
[----:B------:R-:W-:-:S04]  /*0210*/  LOP3.LUT R0, R5, R4, RZ, 0x3c, !PT ;  /* 0x0000000405007212 */ /* 0x000fc800078e3cff */
[----:B------:R-:W-:Y:S01]  /*0220*/  ISETP.GE.AND P2, PT, R0, RZ, PT ;  /* 0x000000ff0000720c */ /* 0x000fe20003f46270 */
[----:B------:R-:W-:-:S06]  /*0230*/  VIADD R0, R28, 0x1f ;  /* 0x0000001f1c007836 */ /* 0x000fcc0000000000 */
[----:B------:R-:W-:-:S04]  /*0240*/  @P0 VIADD R3, R3, 0x1 ;  /* 0x0000000103030836 */ /* 0x000fc80000000000 */
[----:B------:R-:W-:Y:S01]  /*0250*/  IMAD.MOV.U32 R2, RZ, RZ, R3 ;  /* 0x000000ffff027224 */ /* 0x000fe200078e0003 */
[----:B------:R-:W-:-:S03]  /*0260*/  SHF.R.S32.HI R3, RZ, 0x1f, R0 ;  /* 0x0000001fff037819 */ /* 0x000fc60000011400 */
[----:B------:R-:W-:Y:S01]  /*0270*/  @!P2 IMAD.MOV R2, RZ, RZ, -R2 ;  /* 0x000000ffff02a224 */ /* 0x000fe200078e0a02 */
[----:B------:R-:W-:Y:S02]  /*0280*/  @!P1 LOP3.LUT R2, RZ, R4, RZ, 0x33, !PT ;  /* 0x00000004ff029212 */ /* 0x000fe400078e33ff */
[----:B------:R-:W-:-:S03]  /*0290*/  LEA.HI R3, R3, R0, RZ, 0x5 ;  /* 0x0000000003037211 */ /* 0x000fc600078f28ff */
[----:B------:R-:W-:Y:S02]  /*02a0*/  IMAD.SHL.U32 R6, R2, 0x8, RZ ;  /* 0x0000000802067824 */ /* 0x000fe400078e00ff */
[----:B------:R-:W-:-:S03]  /*02b0*/  IMAD.MOV R2, RZ, RZ, -R2 ;  /* 0x000000ffff027224 */ /* 0x000fc600078e0a02 */
[----:B------:R-:W-:Y:S01]  /*02c0*/  LEA.HI.SX32 R3, R3, -R6, 0x1b ;  /* 0x8000000603037211 */ /* 0x000fe200078fdaff */
[----:B------:R-:W-:-:S03]  /*02d0*/  IMAD R4, R4, R2, R5 ;  /* 0x0000000204047224 */ /* 0x000fc600078e0205 */
[----:B------:R-:W-:Y:S02]  /*02e0*/  VIMNMX R11, PT, PT, R3, 0x8, PT ;  /* 0x00000008030b7848 */ /* 0x000fe40003fe0100 */
[----:B------:R-:W-:Y:S02]  /*02f0*/  IABS R9, R4 ;  /* 0x0000000400097213 */ /* 0x000fe40000000000 */
[----:B------:R-:W-:-:S04]  /*0300*/  IABS R7, R11 ;  /* 0x0000000b00077213 */ /* 0x000fc80000000000 */
[----:B------:R-:W1:Y:S08]  /*0310*/  I2F.RP R0, R7 ;  /* 0x0000000700007306 */ /* 0x000e700000209400 */
[----:B-1----:R-:W1:Y:S02]  /*0320*/  MUFU.RCP R0, R0 ;  /* 0x0000000000007308 */ /* 0x002e640000001000 */
[----:B-1----:R-:W-:-:S06]  /*0330*/  VIADD R3, R0, 0xffffffe ;  /* 0x0ffffffe00037836 */ /* 0x002fcc0000000000 */
[----:B------:R-:W1:Y:S02]  /*0340*/  F2I.FTZ.U32.TRUNC.NTZ R3, R3 ;  /* 0x0000000300037305 */ /* 0x000e64000021f000 */
[----:B-1----:R-:W-:-:S04]  /*0350*/  IMAD.MOV R8, RZ, RZ, -R3 ;  /* 0x000000ffff087224 */ /* 0x002fc800078e0a03 */
[----:B------:R-:W-:Y:S01]  /*0360*/  IMAD.MOV.U32 R2, RZ, RZ, R8 ;  /* 0x000000ffff027224 */ /* 0x000fe200078e0008 */
[----:B------:R-:W-:-:S03]  /*0370*/  IABS R8, R11 ;  /* 0x0000000b00087213 */ /* 0x000fc60000000000 */
[----:B------:R-:W-:Y:S02]  /*0380*/  IMAD R5, R2, R7, RZ ;  /* 0x0000000702057224 */ /* 0x000fe400078e02ff */
[----:B------:R-:W-:Y:S02]  /*0390*/  IMAD.MOV.U32 R2, RZ, RZ, RZ ;  /* 0x000000ffff027224 */ /* 0x000fe400078e00ff */
[----:B------:R-:W-:Y:S02]  /*03a0*/  IMAD.MOV R0, RZ, RZ, -R8 ;  /* 0x000000ffff007224 */ /* 0x000fe400078e0a08 */
[----:B------:R-:W-:Y:S01]  /*03b0*/  IMAD.HI.U32 R2, R3, R5, R2 ;  /* 0x0000000503027227 */ /* 0x000fe200078e0002 */
[----:B---3--:R-:W-:-:S05]  /*03c0*/  LOP3.LUT R3, R237, 0x1f, RZ, 0xc0, !PT ;  /* 0x0000001fed037812 */ /* 0x008fca00078ec0ff */
        /* <DEDUP_REMOVED lines=8> */
[----:B------:R-:W-:-:S07]  /*0450*/  ISETP.GE.AND P2, PT, R0, RZ, PT ;  /* 0x000000ff0000720c */ /* 0x000fce0003f46270 */
[----:B------:R-:W-:Y:S01]  /*0460*/  @P0 VIADD R2, R2, 0x1 ;  /* 0x0000000102020836 */ /* 0x000fe20000000000 */
[----:B------:R-:W-:-:S03]  /*0470*/  ISETP.GT.AND P0, PT, R216, 0xff, PT ;  /* 0x000000ffd800780c */ /* 0x000fc60003f04270 */
[----:B------:R-:W-:Y:S01]  /*0480*/  IMAD.MOV.U32 R217, RZ, RZ, R2 ;  /* 0x000000ffffd97224 */ /* 0x000fe200078e0002 */
[----:B------:R-:W-:-:S03]  /*0490*/  LEA.HI R2, R237, 0x1c, RZ, 0x1b ;  /* 0x0000001ced027811 */ /* 0x000fc600078fd8ff */
[----:B------:R-:W-:Y:S01]  /*04a0*/  @!P2 IMAD.MOV R217, RZ, RZ, -R217 ;  /* 0x000000ffffd9a224 */ /* 0x000fe200078e0ad9 */
[----:B------:R-:W-:-:S05]  /*04b0*/  @!P1 LOP3.LUT R217, RZ, R11, RZ, 0x33, !PT ;  /* 0x0000000bffd99212 */ /* 0x000fca00078e33ff */
[----:B------:R-:W-:Y:S01]  /*04c0*/  IMAD.MOV R0, RZ, RZ, -R217 ;  /* 0x000000ffff007224 */ /* 0x000fe200078e0ad9 */
[----:B------:R-:W-:Y:S01]  /*04d0*/  @!P0 CS2R R116, SRZ ;  /* 0x0000000000748805 */ /* 0x000fe2000001ff00 */
[----:B------:R-:W-:Y:S01]  /*04e0*/  @!P0 IMAD.SHL.U32 R5, R237, 0x2, RZ ;  /* 0x00000002ed058824 */ /* 0x000fe200078e00ff */
[----:B------:R-:W-:Y:S01]  /*04f0*/  @!P0 CS2R R118, SRZ ;  /* 0x0000000000768805 */ /* 0x000fe2000001ff00 */
[----:B------:R-:W-:Y:S01]  /*0500*/  IMAD R0, R11, R0, R4 ;  /* 0x000000000b007224 */ /* 0x000fe200078e0204 */
[----:B------:R-:W-:Y:S01]  /*0510*/  SHF.R.U32.HI R4, RZ, 0x5, R237 ;  /* 0x00000005ff047819 */ /* 0x000fe200000116ed */
[----:B------:R-:W-:Y:S01]  /*0520*/  IMAD.SHL.U32 R217, R217, 0x20, RZ ;  /* 0x00000020d9d97824 */ /* 0x000fe200078e00ff */
[----:B------:R1:W-:Y:S01]  /*0530*/  @!P0 STL [R1+0x8], R5 ;  /* 0x0000080501008387 */ /* 0x0003e20000100800 */
[----:B------:R-:W-:-:S04]  /*0540*/  IMAD.IADD R0, R6, 0x1, R0 ;  /* 0x0000000106007824 */ /* 0x000fc800078e0200 */
[----:B------:R-:W-:Y:S01]  /*0550*/  IMAD R238, R0, 0x20, R3 ;  /* 0x0000002000ee7824 */ /* 0x000fe200078e0203 */
[----:B------:R-:W-:Y:S01]  /*0560*/  SGXT.U32 R0, R4, 0x2 ;  /* 0x000000020400781a */ /* 0x000fe20000000000 */
[C---:B------:R-:W-:Y:S01]  /*0570*/  @!P0 IMAD.SHL.U32 R3, R237.reuse, 0x8, RZ ;  /* 0x00000008ed038824 */ /* 0x040fe200078e00ff */
[----:B------:R-:W-:-:S05]  /*0580*/  @!P0 LOP3.LUT R4, R237, 0x40, RZ, 0xc0, !PT ;  /* 0x00000040ed048812 */ /* 0x000fca00078ec0ff */
[----:B------:R1:W-:Y:S04]  /*0590*/  @!P0 STL [R1], R4 ;  /* 0x0000000401008387 */ /* 0x0003e80000100800 */
[----:B------:R1:W-:Y:S01]  /*05a0*/  @!P0 STL [R1+0x4], R3 ;  /* 0x0000040301008387 */ /* 0x0003e20000100800 */
[----:B0-----:R-:W-:Y:S05]  /*05b0*/  @!P0 BRA `(.L_x_0) ;  /* 0x00000064001c8947 */ /* 0x001fea0003800000 */
[----:B------:R-:W-:Y:S01]  /*05c0*/  IABS R10, R28 ;  /* 0x0000001c000a7213 */ /* 0x000fe20000000000 */
[C---:B------:R-:W-:Y:S01]  /*05d0*/  VIADD R11, R217.reuse, 0x1e ;  /* 0x0000001ed90b7836 */ /* 0x040fe20000000000 */
[----:B------:R-:W-:Y:S01]  /*05e0*/  IABS R41, R29 ;  /* 0x0000001d00297213 */ /* 0x000fe20000000000 */
[C---:B------:R-:W-:Y:S01]  /*05f0*/  VIADD R14, R217.reuse, 0x19 ;  /* 0x00000019d90e7836 */ /* 0x040fe20000000000 */
[----:B-1----:R-:W0:Y:S01]  /*0600*/  I2F.RP R3, R10 ;  /* 0x0000000a00037306 */ /* 0x002e220000209400 */
[----:B------:R-:W-:Y:S01]  /*0610*/  ISETP.GE.AND P1, PT, R238, RZ, PT ;  /* 0x000000ffee00720c */ /* 0x000fe20003f26270 */
[----:B------:R-:W-:Y:S01]  /*0620*/  VIADD R18, R217, 0x18 ;  /* 0x00000018d9127836 */ /* 0x000fe20000000000 */
[----:B------:R-:W-:Y:S01]  /*0630*/  ISETP.GE.AND P6, PT, R11, RZ, PT ;  /* 0x000000ff0b00720c */ /* 0x000fe20003fc6270 */
[C---:B------:R-:W-:Y:S01]  /*0640*/  VIADD R19, R217.reuse, 0x17 ;  /* 0x00000017d9137836 */ /* 0x040fe20000000000 */
[----:B------:R-:W-:Y:S01]  /*0650*/  IABS R45, R217 ;  /* 0x000000d9002d7213 */ /* 0x000fe20000000000 */
[C---:B------:R-:W-:Y:S01]  /*0660*/  VIADD R20, R217.reuse, 0x16 ;  /* 0x00000016d9147836 */ /* 0x040fe20000000000 */
[----:B------:R-:W-:Y:S01]  /*0670*/  IABS R15, R18 ;  /* 0x00000012000f7213 */ /* 0x000fe20000000000 */
[----:B------:R-:W1:Y:S01]  /*0680*/  I2F.RP R8, R41 ;  /* 0x0000002900087306 */ /* 0x000e620000209400 */
[C---:B------:R-:W-:Y:S01]  /*0690*/  VIADD R30, R217.reuse, 0x14 ;  /* 0x00000014d91e7836 */ /* 0x040fe20000000000 */
[----:B------:R-:W2:Y:S01]  /*06a0*/  LDCU UR6, c[0x0][0x3ac] ;  /* 0x00007580ff0677ac */ /* 0x000ea20008000800 */
[----:B------:R-:W-:Y:S01]  /*06b0*/  IABS R17, R20 ;  /* 0x0000001400117213 */ /* 0x000fe20000000000 */
[----:B------:R-:W-:Y:S01]  /*06c0*/  VIADD R32, R217, 0x12 ;  /* 0x00000012d9207836 */ /* 0x000fe20000000000 */
[----:B------:R-:W-:Y:S01]  /*06d0*/  LEA.HI R108, R237, 0x5c, RZ, 0x1b ;  /* 0x0000005ced6c7811 */ /* 0x000fe200078fd8ff */
[C---:B------:R-:W-:Y:S01]  /*06e0*/  VIADD R31, R217.reuse, 0x13 ;  /* 0x00000013d91f7836 */ /* 0x040fe20000000000 */
[----:B------:R-:W-:Y:S01]  /*06f0*/  IABS R21, R30 ;  /* 0x0000001e00157213 */ /* 0x000fe20000000000 */
[----:B0-----:R-:W0:Y:S01]  /*0700*/  MUFU.RCP R3, R3 ;  /* 0x0000000300037308 */ /* 0x001e220000001000 */
[C---:B------:R-:W-:Y:S01]  /*0710*/  VIADD R33, R217.reuse, 0x11 ;  /* 0x00000011d9217836 */ /* 0x040fe20000000000 */
[----:B------:R-:W-:Y:S01]  /*0720*/  IABS R25, R32 ;  /* 0x0000002000197213 */ /* 0x000fe20000000000 */
[C---:B------:R-:W-:Y:S01]  /*0730*/  VIADD R37, R217.reuse, 0x10 ;  /* 0x00000010d9257836 */ /* 0x040fe20000000000 */
[----:B------:R-:W-:Y:S01]  /*0740*/  IABS R23, R31 ;  /* 0x0000001f00177213 */ /* 0x000fe20000000000 */
[C---:B------:R-:W-:Y:S01]  /*0750*/  VIADD R38, R217.reuse, 0xf ;  /* 0x0000000fd9267836 */ /* 0x040fe20000000000 */
[----:B------:R-:W-:Y:S01]  /*0760*/  IABS R27, R33 ;  /* 0x00000021001b7213 */ /* 0x000fe20000000000 */
[C---:B------:R-:W-:Y:S01]  /*0770*/  VIADD R39, R217.reuse, 0xe ;  /* 0x0000000ed9277836 */ /* 0x040fe20000000000 */
[----:B-1----:R-:W1:Y:S01]  /*0780*/  MUFU.RCP R8, R8 ;  /* 0x0000000800087308 */ /* 0x002e620000001000 */
[C---:B------:R-:W-:Y:S01]  /*0790*/  VIADD R40, R217.reuse, 0xd ;  /* 0x0000000dd9287836 */ /* 0x040fe20000000000 */
[----:B------:R-:W3:Y:S01]  /*07a0*/  LDCU UR4, c[0x0][0x3a4] ;  /* 0x00007480ff0477ac */ /* 0x000ee20008000800 */
[----:B------:R-:W-:Y:S01]  /*07b0*/  VIADD R46, R217, 0xc ;  /* 0x0000000cd92e7836 */ /* 0x000fe20000000000 */
[----:B------:R-:W-:Y:S01]  /*07c0*/  LEA.HI R110, R237, 0x9c, RZ, 0x1b ;  /* 0x0000009ced6e7811 */ /* 0x000fe200078fd8ff */
[C---:B------:R-:W-:Y:S01]  /*07d0*/  VIADD R48, R217.reuse, 0xa ;  /* 0x0000000ad9307836 */ /* 0x040fe20000000000 */
[----:B------:R-:W4:Y:S01]  /*07e0*/  LDCU UR5, c[0x0][0x3b0] ;  /* 0x00007600ff0577ac */ /* 0x000f220008000800 */
[----:B------:R-:W-:Y:S01]  /*07f0*/  VIADD R50, R217, 0x8 ;  /* 0x00000008d9327836 */ /* 0x000fe20000000000 */
[C---:B------:R-:W-:Y:S01]  /*0800*/  LOP3.LUT R239, R0.reuse, 0xc8, RZ, 0xfc, !PT ;  /* 0x000000c800ef7812 */ /* 0x040fe200078efcff */
[----:B0-----:R-:W-:Y:S01]  /*0810*/  VIADD R4, R3, 0xffffffe ;  /* 0x0ffffffe03047836 */ /* 0x001fe20000000000 */
[----:B------:R-:W-:Y:S01]  /*0820*/  IABS R3, R238 ;  /* 0x000000ee00037213 */ /* 0x000fe20000000000 */
[C---:B------:R-:W-:Y:S01]  /*0830*/  VIADD R47, R217.reuse, 0xb ;  /* 0x0000000bd92f7836 */ /* 0x040fe20000000000 */
[----:B------:R-:W-:Y:S01]  /*0840*/  IABS R35, R50 ;  /* 0x0000003200237213 */ /* 0x000fe20000000000 */
[----:B------:R0:W5:Y:S01]  /*0850*/  F2I.FTZ.U32.TRUNC.NTZ R5, R4 ;  /* 0x0000000400057305 */ /* 0x000162000021f000 */
[C---:B------:R-:W-:Y:S01]  /*0860*/  VIADD R49, R217.reuse, 0x9 ;  /* 0x00000009d9317836 */ /* 0x040fe20000000000 */
[----:B------:R-:W2:Y:S01]  /*0870*/  LDCU.64 UR8, c[0x0][0x380] ;  /* 0x00007000ff0877ac */ /* 0x000ea20008000a00 */
[C---:B------:R-:W-:Y:S01]  /*0880*/  VIADD R51, R217.reuse, 0x7 ;  /* 0x00000007d9337836 */ /* 0x040fe20000000000 */
[----:B------:R-:W-:Y:S01]  /*0890*/  LOP3.LUT R242, R0, 0xb8, RZ, 0xfc, !PT ;  /* 0x000000b800f27812 */ /* 0x000fe200078efcff */
[----:B-1----:R-:W-:Y:S01]  /*08a0*/  VIADD R6, R8, 0xffffffe ;  /* 0x0ffffffe08067836 */ /* 0x002fe20000000000 */
[C---:B------:R-:W-:Y:S01]  /*08b0*/  LOP3.LUT R240, R0.reuse, 0xc4, RZ, 0xfc, !PT ;  /* 0x000000c400f07812 */ /* 0x040fe200078efcff */
[C---:B------:R-:W-:Y:S01]  /*08c0*/  VIADD R52, R217.reuse, 0x6 ;  /* 0x00000006d9347836 */ /* 0x040fe20000000000 */
[C---:B------:R-:W-:Y:S01]  /*08d0*/  LOP3.LUT R245, R0.reuse, 0xac, RZ, 0xfc, !PT ;  /* 0x000000ac00f57812 */ /* 0x040fe200078efcff */
[----:B------:R1:W2:Y:S01]  /*08e0*/  F2I.FTZ.U32.TRUNC.NTZ R7, R6 ;  /* 0x0000000600077305 */ /* 0x0002a2000021f000 */
[----:B0-----:R-:W-:Y:S01]  /*08f0*/  IMAD.MOV.U32 R4, RZ, RZ, RZ ;  /* 0x000000ffff047224 */ /* 0x001fe200078e00ff */
[C---:B------:R-:W-:Y:S01]  /*0900*/  LOP3.LUT R243, R0.reuse, 0xb4, RZ, 0xfc, !PT ;  /* 0x000000b400f37812 */ /* 0x040fe200078efcff */
[C---:B------:R-:W-:Y:S01]  /*0910*/  VIADD R53, R217.reuse, 0x5 ;  /* 0x00000005d9357836 */ /* 0x040fe20000000000 */
[C---:B------:R-:W-:Y:S01]  /*0920*/  LOP3.LUT R241, R0.reuse, 0xc0, RZ, 0xfc, !PT ;  /* 0x000000c000f17812 */ /* 0x040fe200078efcff */
[----:B------:R-:W-:Y:S01]  /*0930*/  VIADD R55, R217, 0x3 ;  /* 0x00000003d9377836 */ /* 0x000fe20000000000 */
[C---:B------:R-:W-:Y:S01]  /*0940*/  LOP3.LUT R248, R0.reuse, 0xa0, RZ, 0xfc, !PT ;  /* 0x000000a000f87812 */ /* 0x040fe200078efcff */
[--C-:B-----5:R-:W-:Y:S01]  /*0950*/  IMAD.MOV R9, RZ, RZ, -R5.reuse ;  /* 0x000000ffff097224 */ /* 0x120fe200078e0a05 */
[C---:B------:R-:W-:Y:S01]  /*0960*/  LOP3.LUT R246, R0.reuse, 0xa8, RZ, 0xfc, !PT ;  /* 0x000000a800f67812 */ /* 0x040fe200078efcff */
[----:B-1----:R-:W-:Y:S01]  /*0970*/  IMAD.MOV.U32 R6, RZ, RZ, RZ ;  /* 0x000000ffff067224 */ /* 0x002fe200078e00ff */
[C---:B------:R-:W-:Y:S01]  /*0980*/  LOP3.LUT R244, R0.reuse, 0xb0, RZ, 0xfc, !PT ;  /* 0x000000b000f47812 */ /* 0x040fe200078efcff */
[----:B------:R-:W-:Y:S01]  /*0990*/  IMAD R9, R9, R10, RZ ;  /* 0x0000000a09097224 */ /* 0x000fe200078e02ff */
[C---:B------:R-:W-:Y:S01]  /*09a0*/  LOP3.LUT R251, R0.reuse, 0x90, RZ, 0xfc, !PT ;  /* 0x0000009000fb7812 */ /* 0x040fe200078efcff */
[----:B------:R-:W-:Y:S01]  /*09b0*/  VIADD R54, R217, 0x4 ;  /* 0x00000004d9367836 */ /* 0x000fe20000000000 */
[C---:B------:R-:W-:Y:S01]  /*09c0*/  LOP3.LUT R249, R0.reuse, 0x98, RZ, 0xfc, !PT ;  /* 0x0000009800f97812 */ /* 0x040fe200078efcff */
[----:B------:R-:W-:Y:S01]  /*09d0*/  IMAD.HI.U32 R5, R5, R9, R4 ;  /* 0x0000000905057227 */ /* 0x000fe200078e0004 */
[C---:B------:R-:W-:Y:S01]  /*09e0*/  LOP3.LUT R247, R0.reuse, 0xa4, RZ, 0xfc, !PT ;  /* 0x000000a400f77812 */ /* 0x040fe200078efcff */
[----:B------:R-:W0:Y:S01]  /*09f0*/  LDCU UR10, c[0x0][0x3a0] ;  /* 0x00007400ff0a77ac */ /* 0x000e220008000800 */
[C---:B------:R-:W-:Y:S01]  /*0a00*/  LOP3.LUT R170, R0.reuse, 0x84, RZ, 0xfc, !PT ;  /* 0x0000008400aa7812 */ /* 0x040fe200078efcff */
[----:B--2---:R-:W-:Y:S01]  /*0a10*/  IMAD.MOV R8, RZ, RZ, -R7 ;  /* 0x000000ffff087224 */ /* 0x004fe200078e0a07 */
[C---:B------:R-:W-:Y:S01]  /*0a20*/  LOP3.LUT R252, R0.reuse, 0x8c, RZ, 0xfc, !PT ;  /* 0x0000008c00fc7812 */ /* 0x040fe200078efcff */
[----:B------:R-:W-:Y:S01]  /*0a30*/  VIADD R4, R217, 0x1f ;  /* 0x0000001fd9047836 */ /* 0x000fe20000000000 */
[C---:B------:R-:W-:Y:S01]  /*0a40*/  LOP3.LUT R250, R0.reuse, 0x94, RZ, 0xfc, !PT ;  /* 0x0000009400fa7812 */ /* 0x040fe200078efcff */
[----:B------:R-:W-:Y:S01]  /*0a50*/  IMAD.HI.U32 R5, R5, R3, RZ ;  /* 0x0000000305057227 */ /* 0x000fe200078e00ff */
[----:B------:R-:W-:-:S02]  /*0a60*/  LOP3.LUT R167, R0, 0x74, RZ, 0xfc, !PT ;  /* 0x0000007400a77812 */ /* 0x000fc400078efcff */
[----:B------:R-:W-:Y:S01]  /*0a70*/  ISETP.GE.AND P3, PT, R4, RZ, PT ;  /* 0x000000ff0400720c */ /* 0x000fe20003f66270 */
[----:B------:R-:W-:Y:S01]  /*0a80*/  IMAD R9, R8, R41, RZ ;  /* 0x0000002908097224 */ /* 0x000fe200078e02ff */
[----:B------:R-:W-:Y:S01]  /*0a90*/  IABS R8, R4 ;  /* 0x0000000400087213 */ /* 0x000fe20000000000 */
[----:B------:R-:W-:Y:S01]  /*0aa0*/  IMAD.MOV R5, RZ, RZ, -R5 ;  /* 0x000000ffff057224 */ /* 0x000fe200078e0a05 */
[C---:B------:R-:W-:Y:S01]  /*0ab0*/  LOP3.LUT R169, R0.reuse, 0x80, RZ, 0xfc, !PT ;  /* 0x0000008000a97812 */ /* 0x040fe200078efcff */
[----:B------:R-:W-:Y:S01]  /*0ac0*/  IMAD.HI.U32 R6, R7, R9, R6 ;  /* 0x0000000907067227 */ /* 0x000fe200078e0006 */
[C---:B------:R-:W-:Y:S02]  /*0ad0*/  LOP3.LUT R171, R0.reuse, 0x88, RZ, 0xfc, !PT ;  /* 0x0000008800ab7812 */ /* 0x040fe400078efcff */
[----:B------:R-:W-:Y:S01]  /*0ae0*/  LOP3.LUT R138, R0, 0x68, RZ, 0xfc, !PT ;  /* 0x00000068008a7812 */ /* 0x000fe200078efcff */
[----:B------:R-:W-:Y:S01]  /*0af0*/  IMAD R3, R10, R5, R3 ;  /* 0x000000050a037224 */ /* 0x000fe200078e0203 */
[C---:B------:R-:W-:Y:S01]  /*0b00*/  LOP3.LUT R166, R0.reuse, 0x70, RZ, 0xfc, !PT ;  /* 0x0000007000a67812 */ /* 0x040fe200078efcff */
[----:B------:R-:W-:Y:S01]  /*0b10*/  IMAD.MOV.U32 R7, RZ, RZ, R8 ;  /* 0x000000ffff077224 */ /* 0x000fe200078e0008 */
[----:B------:R-:W-:Y:S01]  /*0b20*/  LOP3.LUT R168, R0, 0x78, RZ, 0xfc, !PT ;  /* 0x0000007800a87812 */ /* 0x000fe200078efcff */
[----:B------:R-:W-:Y:S01]  /*0b30*/  VIADD R56, R217, 0x2 ;  /* 0x00000002d9387836 */ /* 0x000fe20000000000 */
[----:B------:R-:W-:Y:S01]  /*0b40*/  ISETP.GT.U32.AND P0, PT, R10, R3, PT ;  /* 0x000000030a00720c */ /* 0x000fe20003f04070 */
[----:B------:R-:W-:Y:S01]  /*0b50*/  IMAD.HI.U32 R5, R6, R7, RZ ;  /* 0x0000000706057227 */ /* 0x000fe200078e00ff */
[----:B------:R-:W-:-:S02]  /*0b60*/  LOP3.LUT R135, R0, 0x58, RZ, 0xfc, !PT ;  /* 0x0000005800877812 */ /* 0x000fc400078efcff */
[----:B------:R-:W-:Y:S01]  /*0b70*/  IABS R42, R56 ;  /* 0x00000038002a7213 */ /* 0x000fe20000000000 */
[----:B------:R-:W-:Y:S01]  /*0b80*/  IMAD.MOV R8, RZ, RZ, -R5 ;  /* 0x000000ffff087224 */ /* 0x000fe200078e0a05 */
[C---:B------:R-:W-:Y:S01]  /*0b90*/  LOP3.LUT R137, R0.reuse, 0x64, RZ, 0xfc, !PT ;  /* 0x0000006400897812 */ /* 0x040fe200078efcff */
[----:B------:R-:W-:Y:S01]  /*0ba0*/  VIADD R57, R217, 0x1 ;  /* 0x00000001d9397836 */ /* 0x000fe20000000000 */
[----:B------:R-:W-:Y:S01]  /*0bb0*/  LOP3.LUT R139, R0, 0x6c, RZ, 0xfc, !PT ;  /* 0x0000006c008b7812 */ /* 0x000fe200078efcff */
[----:B------:R-:W-:Y:S01]  /*0bc0*/  IMAD R5, R41, R8, R7 ;  /* 0x0000000829057224 */ /* 0x000fe200078e0207 */
[----:B------:R-:W-:Y:S01]  /*0bd0*/  IABS R8, R11 ;  /* 0x0000000b00087213 */ /* 0x000fe20000000000 */
[----:B------:R-:W-:Y:S01]  /*0be0*/  VIADD R7, R217, 0x1d ;  /* 0x0000001dd9077836 */ /* 0x000fe20000000000 */
[----:B------:R-:W-:Y:S01]  /*0bf0*/  IABS R43, R57 ;  /* 0x00000039002b7213 */ /* 0x000fe20000000000 */
[----:B------:R-:W-:Y:S01]  /*0c00*/  @!P0 IMAD.IADD R3, R3, 0x1, -R10 ;  /* 0x0000000103038824 */ /* 0x000fe200078e0a0a */
[----:B------:R-:W-:Y:S01]  /*0c10*/  ISETP.GT.U32.AND P2, PT, R41, R5, PT ;  /* 0x000000052900720c */ /* 0x000fe20003f44070 */
[----:B------:R-:W-:Y:S01]  /*0c20*/  IMAD.HI.U32 R4, R6, R8, RZ ;  /* 0x0000000806047227 */ /* 0x000fe200078e00ff */
[----:B------:R-:W-:-:S02]  /*0c30*/  IABS R9, R7 ;  /* 0x0000000700097213 */ /* 0x000fc40000000000 */
[----:B------:R-:W-:Y:S01]  /*0c40*/  ISETP.GT.U32.AND P0, PT, R10, R3, PT ;  /* 0x000000030a00720c */ /* 0x000fe20003f04070 */
[----:B------:R-:W-:Y:S01]  /*0c50*/  IMAD.MOV R4, RZ, RZ, -R4 ;  /* 0x000000ffff047224 */ /* 0x000fe200078e0a04 */
[----:B------:R-:W-:Y:S01]  /*0c60*/  ISETP.GE.AND P5, PT, R7, RZ, PT ;  /* 0x000000ff0700720c */ /* 0x000fe20003fa6270 */
[----:B------:R-:W-:Y:S01]  /*0c70*/  IMAD.HI.U32 R7, R6, R9, RZ ;  /* 0x0000000906077227 */ /* 0x000fe200078e00ff */
[C---:B------:R-:W-:Y:S02]  /*0c80*/  LOP3.LUT R132, R0.reuse, 0x4c, RZ, 0xfc, !PT ;  /* 0x0000004c00847812 */ /* 0x040fe400078efcff */
[C---:B------:R-:W-:Y:S01]  /*0c90*/  LOP3.LUT R134, R0.reuse, 0x54, RZ, 0xfc, !PT ;  /* 0x0000005400867812 */ /* 0x040fe200078efcff */
[----:B------:R-:W-:Y:S01]  /*0ca0*/  IMAD R4, R41, R4, R8 ;  /* 0x0000000429047224 */ /* 0x000fe200078e0208 */
[C---:B------:R-:W-:Y:S01]  /*0cb0*/  LOP3.LUT R136, R0.reuse, 0x60, RZ, 0xfc, !PT ;  /* 0x0000006000887812 */ /* 0x040fe200078efcff */
[----:B------:R-:W-:Y:S01]  /*0cc0*/  @!P2 IMAD.IADD R5, R5, 0x1, -R41 ;  /* 0x000000010505a824 */ /* 0x000fe200078e0a29 */
[----:B------:R-:W-:Y:S01]  /*0cd0*/  LOP3.LUT R131, R0, 0x48, RZ, 0xfc, !PT ;  /* 0x0000004800837812 */ /* 0x000fe200078efcff */
[----:B------:R-:W-:Y:S01]  /*0ce0*/  VIADD R8, R217, 0x1c ;  /* 0x0000001cd9087836 */ /* 0x000fe20000000000 */
[----:B------:R-:W-:Y:S01]  /*0cf0*/  ISETP.GT.U32.AND P4, PT, R41, R4, PT ;  /* 0x000000042900720c */ /* 0x000fe20003f84070 */
[----:B------:R-:W-:Y:S01]  /*0d00*/  @!P0 IMAD.IADD R3, R3, 0x1, -R10 ;  /* 0x0000000103038824 */ /* 0x000fe200078e0a0a */
[----:B------:R-:W-:Y:S01]  /*0d10*/  ISETP.GT.U32.AND P2, PT, R41, R5, PT ;  /* 0x000000052900720c */ /* 0x000fe20003f44070 */
[----:B------:R-:W-:Y:S01]  /*0d20*/  IMAD.MOV R10, RZ, RZ, -R7 ;  /* 0x000000ffff0a7224 */ /* 0x000fe200078e0a07 */
[----:B------:R-:W-:Y:S01]  /*0d30*/  ISETP.NE.AND P0, PT, R28, RZ, PT ;  /* 0x000000ff1c00720c */ /* 0x000fe20003f05270 */
[----:B------:R-:W-:Y:S01]  /*0d40*/  VIADD R7, R217, 0x1b ;  /* 0x0000001bd9077836 */ /* 0x000fe20000000000 */
[----:B------:R-:W-:Y:S01]  /*0d50*/  IABS R11, R8 ;  /* 0x00000008000b7213 */ /* 0x000fe20000000000 */
[----:B------:R-:W-:Y:S01]  /*0d60*/  @!P1 IMAD.MOV R3, RZ, RZ, -R3 ;  /* 0x000000ffff039224 */ /* 0x000fe200078e0a03 */
[----:B------:R-:W-:Y:S01]  /*0d70*/  ISETP.GE.AND P1, PT, R8, RZ, PT ;  /* 0x000000ff0800720c */ /* 0x000fe20003f26270 */
[----:B------:R-:W-:Y:S01]  /*0d80*/  IMAD R8, R41, R10, R9 ;  /* 0x0000000a29087224 */ /* 0x000fe200078e0209 */
[----:B------:R-:W-:Y:S01]  /*0d90*/  IABS R13, R7 ;  /* 0x00000007000d7213 */ /* 0x000fe20000000000 */
[----:B------:R-:W-:Y:S01]  /*0da0*/  VIADD R10, R217, 0x1a ;  /* 0x0000001ad90a7836 */ /* 0x000fe20000000000 */
[----:B------:R-:W-:Y:S01]  /*0db0*/  LOP3.LUT R133, R0, 0x50, RZ, 0xfc, !PT ;  /* 0x0000005000857812 */ /* 0x000fe200078efcff */
[--C-:B------:R-:W-:Y:S01]  /*0dc0*/  @!P4 IMAD.IADD R4, R4, 0x1, -R41.reuse ;  /* 0x000000010404c824 */ /* 0x100fe200078e0a29 */
[----:B------:R-:W-:Y:S01]  /*0dd0*/  LOP3.LUT R130, R0, 0x44, RZ, 0xfc, !PT ;  /* 0x0000004400827812 */ /* 0x000fe200078efcff */
[----:B------:R-:W-:Y:S01]  /*0de0*/  @!P2 IMAD.IADD R5, R5, 0x1, -R41 ;  /* 0x000000010505a824 */ /* 0x000fe200078e0a29 */
[----:B------:R-:W-:Y:S01]  /*0df0*/  ISETP.GT.U32.AND P2, PT, R41, R8, PT ;  /* 0x000000082900720c */ /* 0x000fe20003f44070 */
[----:B------:R-:W-:Y:S01]  /*0e00*/  IMAD.HI.U32 R9, R6, R11, RZ ;  /* 0x0000000b06097227 */ /* 0x000fe200078e00ff */
[----:B------:R-:W-:-:S02]  /*0e10*/  @!P0 LOP3.LUT R3, RZ, R28, RZ, 0x33, !PT ;  /* 0x0000001cff038212 */ /* 0x000fc400078e33ff */
[----:B------:R-:W-:Y:S01]  /*0e20*/  ISETP.GE.AND P0, PT, R7, RZ, PT ;  /* 0x000000ff0700720c */ /* 0x000fe20003f06270 */
[----:B------:R-:W-:Y:S01]  /*0e30*/  IMAD.MOV.U32 R7, RZ, RZ, R5 ;  /* 0x000000ffff077224 */ /* 0x000fe200078e0005 */
[C---:B------:R-:W-:Y:S01]  /*0e40*/  ISETP.GT.U32.AND P4, PT, R41.reuse, R4, PT ;  /* 0x000000042900720c */ /* 0x040fe20003f84070 */
[----:B------:R-:W-:Y:S01]  /*0e50*/  IMAD.MOV R12, RZ, RZ, -R9 ;  /* 0x000000ffff0c7224 */ /* 0x000fe200078e0a09 */
[----:B------:R-:W-:Y:S01]  /*0e60*/  LOP3.LUT R127, R0, 0x34, RZ, 0xfc, !PT ;  /* 0x00000034007f7812 */ /* 0x000fe200078efcff */
[----:B------:R-:W-:Y:S01]  /*0e70*/  @!P3 IMAD.MOV R7, RZ, RZ, -R7 ;  /* 0x000000ffff07b224 */ /* 0x000fe200078e0a07 */
[----:B------:R-:W-:Y:S01]  /*0e80*/  ISETP.GE.AND P3, PT, R10, RZ, PT ;  /* 0x000000ff0a00720c */ /* 0x000fe20003f66270 */
[----:B------:R-:W-:Y:S01]  /*0e90*/  IMAD.HI.U32 R9, R6, R13, RZ ;  /* 0x0000000d06097227 */ /* 0x000fe200078e00ff */
[----:B------:R-:W-:Y:S02]  /*0ea0*/  IABS R10, R10 ;  /* 0x0000000a000a7213 */ /* 0x000fe40000000000 */
[C---:B------:R-:W-:Y:S01]  /*0eb0*/  LOP3.LUT R129, R0.reuse, 0x40, RZ, 0xfc, !PT ;  /* 0x0000004000817812 */ /* 0x040fe200078efcff */
[C---:B------:R-:W-:Y:S01]  /*0ec0*/  IMAD R5, R41.reuse, R12, R11 ;  /* 0x0000000c29057224 */ /* 0x040fe200078e020b */
[C---:B------:R-:W-:Y:S01]  /*0ed0*/  LOP3.LUT R126, R0.reuse, 0x30, RZ, 0xfc, !PT ;  /* 0x00000030007e7812 */ /* 0x040fe200078efcff */
[----:B------:R-:W-:Y:S01]  /*0ee0*/  IMAD.MOV.U32 R12, RZ, RZ, R10 ;  /* 0x000000ffff0c7224 */ /* 0x000fe200078e000a */
[C---:B------:R-:W-:Y:S01]  /*0ef0*/  LOP3.LUT R128, R0.reuse, 0x38, RZ, 0xfc, !PT ;  /* 0x0000003800807812 */ /* 0x040fe200078efcff */
[----:B------:R-:W-:Y:S01]  /*0f00*/  IMAD.MOV R10, RZ, RZ, -R9 ;  /* 0x000000ffff0a7224 */ /* 0x000fe200078e0a09 */
[----:B------:R-:W-:Y:S01]  /*0f10*/  LOP3.LUT R125, R0, 0x2c, RZ, 0xfc, !PT ;  /* 0x0000002c007d7812 */ /* 0x000fe200078efcff */
[----:B------:R-:W-:Y:S01]  /*0f20*/  @!P4 IMAD.IADD R4, R4, 0x1, -R41 ;  /* 0x000000010404c824 */ /* 0x000fe200078e0a29 */
[C---:B------:R-:W-:Y:S01]  /*0f30*/  ISETP.GT.U32.AND P4, PT, R41.reuse, R5, PT ;  /* 0x000000052900720c */ /* 0x040fe20003f84070 */
[C---:B------:R-:W-:Y:S01]  /*0f40*/  IMAD R10, R41.reuse, R10, R13 ;  /* 0x0000000a290a7224 */ /* 0x040fe200078e020d */
[----:B------:R-:W-:Y:S01]  /*0f50*/  IABS R13, R14 ;  /* 0x0000000e000d7213 */ /* 0x000fe20000000000 */
[----:B------:R-:W-:Y:S01]  /*0f60*/  IMAD.MOV.U32 R9, RZ, RZ, R4 ;  /* 0x000000ffff097224 */ /* 0x000fe200078e0004 */
[----:B------:R-:W-:Y:S01]  /*0f70*/  LOP3.LUT R124, R0, 0x28, RZ, 0xfc, !PT ;  /* 0x00000028007c7812 */ /* 0x000fe200078efcff */
[----:B------:R-:W-:Y:S01]  /*0f80*/  @!P2 IMAD.IADD R8, R8, 0x1, -R41 ;  /* 0x000000010808a824 */ /* 0x000fe200078e0a29 */
[----:B------:R-:W-:Y:S01]  /*0f90*/  LOP3.LUT R121, R0, 0x20, RZ, 0xfc, !PT ;  /* 0x0000002000797812 */ /* 0x000fe200078efcff */
[----:B------:R-:W-:Y:S01]  /*0fa0*/  @!P6 IMAD.MOV R9, RZ, RZ, -R9 ;  /* 0x000000ffff09e224 */ /* 0x000fe200078e0a09 */
[C---:B------:R-:W-:Y:S01]  /*0fb0*/  ISETP.GT.U32.AND P6, PT, R41.reuse, R10, PT ;  /* 0x0000000a2900720c */ /* 0x040fe20003fc4070 */
[----:B------:R-:W-:Y:S01]  /*0fc0*/  IMAD.HI.U32 R11, R6, R12, RZ ;  /* 0x0000000c060b7227 */ /* 0x000fe200078e00ff */
[----:B------:R-:W-:-:S02]  /*0fd0*/  ISETP.GT.U32.AND P2, PT, R41, R8, PT ;  /* 0x000000082900720c */ /* 0x000fc40003f44070 */
[C---:B------:R-:W-:Y:S01]  /*0fe0*/  LOP3.LUT R119, R0.reuse, 0x18, RZ, 0xfc, !PT ;  /* 0x0000001800777812 */ /* 0x040fe200078efcff */
[----:B------:R-:W-:Y:S01]  /*0ff0*/  IMAD.MOV R11, RZ, RZ, -R11 ;  /* 0x000000ffff0b7224 */ /* 0x000fe200078e0a0b */
[C---:B------:R-:W-:Y:S01]  /*1000*/  LOP3.LUT R123, R0.reuse, 0x24, RZ, 0xfc, !PT ;  /* 0x00000024007b7812 */ /* 0x040fe200078efcff */
[--C-:B------:R-:W-:Y:S01]  /*1010*/  @!P4 IMAD.IADD R5, R5, 0x1, -R41.reuse ;  /* 0x000000010505c824 */ /* 0x100fe200078e0a29 */
[C---:B------:R-:W-:Y:S01]  /*1020*/  LOP3.LUT R117, R0.reuse, 0x14, RZ, 0xfc, !PT ;  /* 0x0000001400757812 */ /* 0x040fe200078efcff */
[C---:B------:R-:W-:Y:S01]  /*1030*/  IMAD R4, R41.reuse, R11, R12 ;  /* 0x0000000b29047224 */ /* 0x040fe200078e020c */
[----:B------:R-:W-:Y:S01]  /*1040*/  LOP3.LUT R111, R0, 0x8, RZ, 0xfc, !PT ;  /* 0x00000008006f7812 */ /* 0x000fe200078efcff */
[----:B------:R-:W-:Y:S01]  /*1050*/  IMAD.HI.U32 R11, R6, R13, RZ ;  /* 0x0000000d060b7227 */ /* 0x000fe200078e00ff */
[----:B------:R-:W-:Y:S02]  /*1060*/  ISETP.GT.U32.AND P4, PT, R41, R5, PT ;  /* 0x000000052900720c */ /* 0x000fe40003f84070 */
[----:B------:R-:W-:Y:S01]  /*1070*/  LOP3.LUT R115, R0, 0x10, RZ, 0xfc, !PT ;  /* 0x0000001000737812 */ /* 0x000fe200078efcff */
[----:B------:R-:W-:Y:S01]  /*1080*/  @!P6 IMAD.IADD R10, R10, 0x1, -R41 ;  /* 0x000000010a0ae824 */ /* 0x000fe200078e0a29 */
[C---:B------:R-:W-:Y:S01]  /*1090*/  LEA.HI R236, R237.reuse, 0xfc, RZ, 0x1b ;  /* 0x000000fcedec7811 */ /* 0x040fe200078fd8ff */
[----:B------:R-:W-:Y:S01]  /*10a0*/  IMAD.HI.U32 R12, R6, R15, RZ ;  /* 0x0000000f060c7227 */ /* 0x000fe200078e00ff */
[----:B------:R-:W-:-:S02]  /*10b0*/  LEA.HI R116, R237, 0xdc, RZ, 0x1b ;  /* 0x000000dced747811 */ /* 0x000fc400078fd8ff */
[----:B------:R-:W-:Y:S01]  /*10c0*/  ISETP.GT.U32.AND P6, PT, R41, R10, PT ;  /* 0x0000000a2900720c */ /* 0x000fe20003fc4070 */
[----:B------:R-:W-:Y:S01]  /*10d0*/  @!P2 IMAD.IADD R8, R8, 0x1, -R41 ;  /* 0x000000010808a824 */ /* 0x000fe200078e0a29 */
[----:B------:R-:W-:Y:S01]  /*10e0*/  ISETP.GE.AND P2, PT, R14, RZ, PT ;  /* 0x000000ff0e00720c */ /* 0x000fe20003f46270 */
[----:B------:R-:W-:Y:S01]  /*10f0*/  IMAD.MOV R14, RZ, RZ, -R11 ;  /* 0x000000ffff0e7224 */ /* 0x000fe200078e0a0b */
[C---:B------:R-:W-:Y:S01]  /*1100*/  LEA.HI R234, R237.reuse, 0xbc, RZ, 0x1b ;  /* 0x000000bcedea7811 */ /* 0x040fe200078fd8ff */
[----:B------:R-:W-:Y:S01]  /*1110*/  IMAD.MOV R16, RZ, RZ, -R12 ;  /* 0x000000ffff107224 */ /* 0x000fe200078e0a0c */
[----:B------:R-:W-:Y:S01]  /*1120*/  LEA.HI R232, R237, 0x7c, RZ, 0x1b ;  /* 0x0000007cede87811 */ /* 0x000fe200078fd8ff */
[----:B------:R-:W-:Y:S01]  /*1130*/  IMAD R12, R41, R14, R13 ;  /* 0x0000000e290c7224 */ /* 0x000fe200078e020d */
[----:B------:R-:W-:Y:S01]  /*1140*/  LEA.HI R230, R237, 0x3c, RZ, 0x1b ;  /* 0x0000003cede67811 */ /* 0x000fe200078fd8ff */
[----:B------:R-:W-:Y:S01]  /*1150*/  IMAD R14, R41, R16, R15 ;  /* 0x00000010290e7224 */ /* 0x000fe200078e020f */
[----:B------:R-:W-:Y:S01]  /*1160*/  IABS R15, R19 ;  /* 0x00000013000f7213 */ /* 0x000fe20000000000 */
[--C-:B------:R-:W-:Y:S01]  /*1170*/  @!P4 IMAD.IADD R5, R5, 0x1, -R41.reuse ;  /* 0x000000010505c824 */ /* 0x100fe200078e0a29 */
[C---:B------:R-:W-:Y:S01]  /*1180*/  ISETP.GT.U32.AND P4, PT, R41.reuse, R12, PT ;  /* 0x0000000c2900720c */ /* 0x040fe20003f84070 */
[----:B------:R-:W-:Y:S01]  /*1190*/  @!P6 IMAD.IADD R10, R10, 0x1, -R41 ;  /* 0x000000010a0ae824 */ /* 0x000fe200078e0a29 */
[----:B------:R-:W-:Y:S01]  /*11a0*/  ISETP.GT.U32.AND P6, PT, R41, R14, PT ;  /* 0x0000000e2900720c */ /* 0x000fe20003fc4070 */
[----:B------:R-:W-:Y:S01]  /*11b0*/  IMAD.MOV.U32 R11, RZ, RZ, R5 ;  /* 0x000000ffff0b7224 */ /* 0x000fe200078e0005 */
[----:B------:R-:W-:Y:S01]  /*11c0*/  LOP3.LUT R228, R0, 0xf8, RZ, 0xfc, !PT ;  /* 0x000000f800e47812 */ /* 0x000fe200078efcff */
[----:B------:R-:W-:Y:S01]  /*11d0*/  IMAD.HI.U32 R5, R6, R15, RZ ;  /* 0x0000000f06057227 */ /* 0x000fe200078e00ff */
[----:B------:R-:W-:-:S02]  /*11e0*/  LOP3.LUT R122, R0, 0xf4, RZ, 0xfc, !PT ;  /* 0x000000f4007a7812 */ /* 0x000fc400078efcff */
[C---:B------:R-:W-:Y:S01]  /*11f0*/  LOP3.LUT R226, R0.reuse, 0xf0, RZ, 0xfc, !PT ;  /* 0x000000f000e27812 */ /* 0x040fe200078efcff */
[----:B------:R-:W-:Y:S01]  /*1200*/  IMAD.MOV R16, RZ, RZ, -R5 ;  /* 0x000000ffff107224 */ /* 0x000fe200078e0a05 */
[C---:B------:R-:W-:Y:S01]  /*1210*/  LOP3.LUT R120, R0.reuse, 0xec, RZ, 0xfc, !PT ;  /* 0x000000ec00787812 */ /* 0x040fe200078efcff */
[----:B------:R-:W-:Y:S01]  /*1220*/  @!P5 IMAD.MOV R8, RZ, RZ, -R8 ;  /* 0x000000ffff08d224 */ /* 0x000fe200078e0a08 */
[C---:B------:R-:W-:Y:S01]  /*1230*/  ISETP.GT.U32.AND P5, PT, R41.reuse, R4, PT ;  /* 0x000000042900720c */ /* 0x040fe20003fa4070 */
[----:B------:R-:W-:Y:S01]  /*1240*/  IMAD R5, R41, R16, R15 ;  /* 0x0000001029057224 */ /* 0x000fe200078e020f */
[----:B------:R-:W-:Y:S01]  /*1250*/  LOP3.LUT R224, R0, 0xe8, RZ, 0xfc, !PT ;  /* 0x000000e800e07812 */ /* 0x000fe200078efcff */
[----:B------:R-:W-:Y:S01]  /*1260*/  @!P6 IMAD.IADD R14, R14, 0x1, -R41 ;  /* 0x000000010e0ee824 */ /* 0x000fe200078e0a29 */
[----:B------:R-:W-:Y:S01]  /*1270*/  LOP3.LUT R118, R0, 0xe4, RZ, 0xfc, !PT ;  /* 0x000000e400767812 */ /* 0x000fe200078efcff */
[----:B------:R-:W-:Y:S01]  /*1280*/  IMAD.HI.U32 R13, R6, R17, RZ ;  /* 0x00000011060d7227 */ /* 0x000fe200078e00ff */
[----:B------:R-:W-:-:S02]  /*1290*/  LOP3.LUT R222, R0, 0xe0, RZ, 0xfc, !PT ;  /* 0x000000e000de7812 */ /* 0x000fc400078efcff */
[C---:B------:R-:W-:Y:S01]  /*12a0*/  ISETP.GT.U32.AND P6, PT, R41.reuse, R14, PT ;  /* 0x0000000e2900720c */ /* 0x040fe20003fc4070 */
[----:B------:R-:W-:Y:S01]  /*12b0*/  @!P1 IMAD.MOV R11, RZ, RZ, -R11 ;  /* 0x000000ffff0b9224 */ /* 0x000fe200078e0a0b */
[----:B------:R-:W-:Y:S01]  /*12c0*/  ISETP.GE.AND P1, PT, R18, RZ, PT ;  /* 0x000000ff1200720c */ /* 0x000fe20003f26270 */
[----:B------:R-:W-:Y:S01]  /*12d0*/  IMAD.MOV R18, RZ, RZ, -R13 ;  /* 0x000000ffff127224 */ /* 0x000fe200078e0a0d */
[----:B------:R-:W-:Y:S01]  /*12e0*/  LOP3.LUT R114, R0, 0xd8, RZ, 0xfc, !PT ;  /* 0x000000d800727812 */ /* 0x000fe200078efcff */
[----:B------:R-:W-:Y:S01]  /*12f0*/  @!P5 IMAD.IADD R4, R4, 0x1, -R41 ;  /* 0x000000010404d824 */ /* 0x000fe200078e0a29 */
[C---:B------:R-:W-:Y:S01]  /*1300*/  LOP3.LUT R220, R0.reuse, 0xd4, RZ, 0xfc, !PT ;  /* 0x000000d400dc7812 */ /* 0x040fe200078efcff */
[C---:B------:R-:W-:Y:S01]  /*1310*/  IMAD R16, R41.reuse, R18, R17 ;  /* 0x0000001229107224 */ /* 0x040fe200078e0211 */
[----:B------:R-:W-:Y:S01]  /*1320*/  LOP3.LUT R112, R0, 0xd0, RZ, 0xfc, !PT ;  /* 0x000000d000707812 */ /* 0x000fe200078efcff */
[--C-:B------:R-:W-:Y:S01]  /*1330*/  @!P4 IMAD.IADD R12, R12, 0x1, -R41.reuse ;  /* 0x000000010c0cc824 */ /* 0x100fe200078e0a29 */
[----:B------:R-:W-:Y:S01]  /*1340*/  ISETP.GT.U32.AND P5, PT, R41, R4, PT ;  /* 0x000000042900720c */ /* 0x000fe20003fa4070 */
[----:B------:R-:W-:Y:S01]  /*1350*/  VIADD R13, R217, 0x15 ;  /* 0x00000015d90d7836 */ /* 0x000fe20000000000 */
[----:B------:R-:W-:Y:S01]  /*1360*/  LOP3.LUT R218, R0, 0xcc, RZ, 0xfc, !PT ;  /* 0x000000cc00da7812 */ /* 0x000fe200078efcff */
[----:B------:R-:W-:Y:S01]  /*1370*/  @!P6 IMAD.IADD R14, R14, 0x1, -R41 ;  /* 0x000000010e0ee824 */ /* 0x000fe200078e0a29 */
[C---:B------:R-:W-:Y:S01]  /*1380*/  ISETP.GT.U32.AND P6, PT, R41.reuse, R5, PT ;  /* 0x000000052900720c */ /* 0x040fe20003fc4070 */
[----:B------:R-:W-:Y:S01]  /*1390*/  IMAD.HI.U32 R15, R6, R21, RZ ;  /* 0x00000015060f7227 */ /* 0x000fe200078e00ff */
[----:B------:R-:W-:-:S02]  /*13a0*/  ISETP.GT.U32.AND P4, PT, R41, R12, PT ;  /* 0x0000000c2900720c */ /* 0x000fc40003f84070 */
[----:B------:R-:W-:Y:S01]  /*13b0*/  LOP3.LUT R109, R0, 0x4, RZ, 0xfc, !PT ;  /* 0x00000004006d7812 */ /* 0x000fe200078efcff */
[----:B------:R-:W-:Y:S01]  /*13c0*/  IMAD.HI.U32 R18, R6, R25, RZ ;  /* 0x0000001906127227 */ /* 0x000fe200078e00ff */
[----:B------:R-:W-:-:S03]  /*13d0*/  LOP3.LUT R113, R0, 0xc, RZ, 0xfc, !PT ;  /* 0x0000000c00717812 */ /* 0x000fc600078efcff */
[----:B------:R-:W-:Y:S01]  /*13e0*/  @!P5 IMAD.IADD R4, R4, 0x1, -R41 ;  /* 0x000000010404d824 */ /* 0x000fe200078e0a29 */
[----:B------:R-:W-:Y:S01]  /*13f0*/  ISETP.GE.AND P5, PT, R20, RZ, PT ;  /* 0x000000ff1400720c */ /* 0x000fe20003fa6270 */
[----:B------:R-:W-:Y:S01]  /*1400*/  IMAD.HI.U32 R17, R6, R23, RZ ;  /* 0x0000001706117227 */ /* 0x000fe200078e00ff */
[----:B------:R-:W-:-:S03]  /*1410*/  IABS R20, R13 ;  /* 0x0000000d00147213 */ /* 0x000fc60000000000 */
[----:B------:R-:W-:Y:S01]  /*1420*/  @!P6 IMAD.IADD R5, R5, 0x1, -R41 ;  /* 0x000000010505e824 */ /* 0x000fe200078e0a29 */
[----:B------:R-:W-:Y:S01]  /*1430*/  ISETP.GT.U32.AND P6, PT, R41, R16, PT ;  /* 0x000000102900720c */ /* 0x000fe20003fc4070 */
[----:B------:R-:W-:Y:S02]  /*1440*/  IMAD.MOV R22, RZ, RZ, -R15 ;  /* 0x000000ffff167224 */ /* 0x000fe400078e0a0f */
[----:B------:R-:W-:Y:S01]  /*1450*/  @!P0 IMAD.MOV R10, RZ, RZ, -R10 ;  /* 0x000000ffff0a8224 */ /* 0x000fe200078e0a0a */
[----:B------:R-:W-:Y:S01]  /*1460*/  ISETP.GE.AND P0, PT, R19, RZ, PT ;  /* 0x000000ff1300720c */ /* 0x000fe20003f06270 */
[----:B------:R-:W-:Y:S01]  /*1470*/  @!P4 IMAD.IADD R12, R12, 0x1, -R41 ;  /* 0x000000010c0cc824 */ /* 0x000fe200078e0a29 */
[----:B------:R-:W-:Y:S01]  /*1480*/  ISETP.GE.AND P4, PT, R13, RZ, PT ;  /* 0x000000ff0d00720c */ /* 0x000fe20003f86270 */
[----:B------:R-:W-:-:S04]  /*1490*/  IMAD.HI.U32 R13, R6, R20, RZ ;  /* 0x00000014060d7227 */ /* 0x000fc800078e00ff */
[----:B------:R-:W-:-:S04]  /*14a0*/  IMAD.HI.U32 R19, R6, R27, RZ ;  /* 0x0000001b06137227 */ /* 0x000fc800078e00ff */
[----:B------:R-:W-:Y:S01]  /*14b0*/  @!P6 IMAD.IADD R16, R16, 0x1, -R41 ;  /* 0x000000011010e824 */ /* 0x000fe200078e0a29 */
[C---:B------:R-:W-:Y:S01]  /*14c0*/  ISETP.GT.U32.AND P6, PT, R41.reuse, R5, PT ;  /* 0x000000052900720c */ /* 0x040fe20003fc4070 */
[----:B------:R-:W-:Y:S02]  /*14d0*/  IMAD.MOV R26, RZ, RZ, -R18 ;  /* 0x000000ffff1a7224 */ /* 0x000fe400078e0a12 */
[----:B------:R-:W-:Y:S02]  /*14e0*/  IMAD.MOV R24, RZ, RZ, -R17 ;  /* 0x000000ffff187224 */ /* 0x000fe400078e0a11 */
[----:B------:R-:W-:Y:S01]  /*14f0*/  IMAD R18, R41, R22, R21 ;  /* 0x0000001629127224 */ /* 0x000fe200078e0215 */
[----:B------:R-:W-:Y:S01]  /*1500*/  IABS R22, R37 ;  /* 0x0000002500167213 */ /* 0x000fe20000000000 */
[----:B------:R-:W-:Y:S02]  /*1510*/  IMAD.MOV R13, RZ, RZ, -R13 ;  /* 0x000000ffff0d7224 */ /* 0x000fe400078e0a0d */
[----:B------:R-:W-:-:S02]  /*1520*/  IMAD.MOV R28, RZ, RZ, -R19 ;  /* 0x000000ffff1c7224 */ /* 0x000fc400078e0a13 */
[C---:B------:R-:W-:Y:S01]  /*1530*/  IMAD R19, R41.reuse, R24, R23 ;  /* 0x0000001829137224 */ /* 0x040fe200078e0217 */
[----:B------:R-:W-:Y:S01]  /*1540*/  IABS R23, R38 ;  /* 0x0000002600177213 */ /* 0x000fe20000000000 */
[----:B------:R-:W-:Y:S01]  /*1550*/  @!P2 IMAD.MOV R12, RZ, RZ, -R12 ;  /* 0x000000ffff0ca224 */ /* 0x000fe200078e0a0c */
[C---:B------:R-:W-:Y:S01]  /*1560*/  ISETP.GT.U32.AND P2, PT, R41.reuse, R16, PT ;  /* 0x000000102900720c */ /* 0x040fe20003f44070 */
[----:B------:R-:W-:Y:S01]  /*1570*/  @!P1 IMAD.MOV R14, RZ, RZ, -R14 ;  /* 0x000000ffff0e9224 */ /* 0x000fe200078e0a0e */
[C---:B------:R-:W-:Y:S01]  /*1580*/  ISETP.GT.U32.AND P1, PT, R41.reuse, R18, PT ;  /* 0x000000122900720c */ /* 0x040fe20003f24070 */
[----:B------:R-:W-:Y:S01]  /*1590*/  IMAD R17, R41, R13, R20 ;  /* 0x0000000d29117224 */ /* 0x000fe200078e0214 */
[----:B------:R-:W-:Y:S01]  /*15a0*/  IABS R24, R39 ;  /* 0x0000002700187213 */ /* 0x000fe20000000000 */
[----:B------:R-:W-:Y:S02]  /*15b0*/  IMAD.MOV.U32 R13, RZ, RZ, R4 ;  /* 0x000000ffff0d7224 */ /* 0x000fe400078e0004 */
[----:B------:R-:W-:Y:S01]  /*15c0*/  @!P6 IMAD.IADD R5, R5, 0x1, -R41 ;  /* 0x000000010505e824 */ /* 0x000fe200078e0a29 */
[C---:B------:R-:W-:Y:S01]  /*15d0*/  ISETP.GT.U32.AND P6, PT, R41.reuse, R19, PT ;  /* 0x000000132900720c */ /* 0x040fe20003fc4070 */
[----:B------:R-:W-:Y:S01]  /*15e0*/  @!P3 IMAD.MOV R13, RZ, RZ, -R13 ;  /* 0x000000ffff0db224 */ /* 0x000fe200078e0a0d */
[C---:B------:R-:W-:Y:S01]  /*15f0*/  ISETP.GT.U32.AND P3, PT, R41.reuse, R17, PT ;  /* 0x000000112900720c */ /* 0x040fe20003f64070 */
[----:B------:R-:W-:Y:S01]  /*1600*/  IMAD R20, R41, R26, R25 ;  /* 0x0000001a29147224 */ /* 0x000fe200078e0219 */
[----:B------:R-:W-:Y:S01]  /*1610*/  IABS R25, R40 ;  /* 0x0000002800197213 */ /* 0x000fe20000000000 */
[----:B------:R-:W-:-:S02]  /*1620*/  @!P2 IMAD.IADD R16, R16, 0x1, -R41 ;  /* 0x000000011010a824 */ /* 0x000fc400078e0a29 */
[----:B------:R-:W-:Y:S01]  /*1630*/  @!P1 IMAD.IADD R18, R18, 0x1, -R41 ;  /* 0x0000000112129824 */ /* 0x000fe200078e0a29 */
[----:B------:R-:W-:Y:S01]  /*1640*/  ISETP.GT.U32.AND P2, PT, R41, R20, PT ;  /* 0x000000142900720c */ /* 0x000fe20003f44070 */
[----:B------:R-:W-:-:S04]  /*1650*/  IMAD.HI.U32 R4, R6, R22, RZ ;  /* 0x0000001606047227 */ /* 0x000fc800078e00ff */
[----:B------:R-:W-:Y:S01]  /*1660*/  @!P6 IMAD.IADD R19, R19, 0x1, -R41 ;  /* 0x000000011313e824 */ /* 0x000fe200078e0a29 */
[C---:B------:R-:W-:Y:S01]  /*1670*/  ISETP.GT.U32.AND P6, PT, R41.reuse, R18, PT ;  /* 0x000000122900720c */ /* 0x040fe20003fc4070 */
[----:B------:R-:W-:Y:S02]  /*1680*/  IMAD R21, R41, R28, R27 ;  /* 0x0000001c29157224 */ /* 0x000fe400078e021b */
[----:B------:R-:W-:Y:S02]  /*1690*/  IMAD.MOV R4, RZ, RZ, -R4 ;  /* 0x000000ffff047224 */ /* 0x000fe400078e0a04 */
[----:B------:R-:W-:-:S04]  /*16a0*/  IMAD.HI.U32 R15, R6, R23, RZ ;  /* 0x00000017060f7227 */ /* 0x000fc800078e00ff */
[----:B------:R-:W-:Y:S01]  /*16b0*/  @!P3 IMAD.IADD R17, R17, 0x1, -R41 ;  /* 0x000000011111b824 */ /* 0x000fe200078e0a29 */
[C---:B------:R-:W-:Y:S01]  /*16c0*/  ISETP.GT.U32.AND P3, PT, R41.reuse, R21, PT ;  /* 0x000000152900720c */ /* 0x040fe20003f64070 */
[C---:B------:R-:W-:Y:S02]  /*16d0*/  IMAD R4, R41.reuse, R4, R22 ;  /* 0x0000000429047224 */ /* 0x040fe400078e0216 */
[----:B------:R-:W-:Y:S01]  /*16e0*/  IMAD.MOV R22, RZ, RZ, -R15 ;  /* 0x000000ffff167224 */ /* 0x000fe200078e0a0f */
[C---:B------:R-:W-:Y:S01]  /*16f0*/  ISETP.GT.U32.AND P1, PT, R41.reuse, R17, PT ;  /* 0x000000112900720c */ /* 0x040fe20003f24070 */
[----:B------:R-:W-:Y:S02]  /*1700*/  IMAD.MOV.U32 R15, RZ, RZ, R5 ;  /* 0x000000ffff0f7224 */ /* 0x000fe400078e0005 */
[----:B------:R-:W-:Y:S01]  /*1710*/  @!P2 IMAD.IADD R20, R20, 0x1, -R41 ;  /* 0x000000011414a824 */ /* 0x000fe200078e0a29 */
[C---:B------:R-:W-:Y:S01]  /*1720*/  ISETP.GT.U32.AND P2, PT, R41.reuse, R19, PT ;  /* 0x000000132900720c */ /* 0x040fe20003f44070 */
[----:B------:R-:W-:-:S02]  /*1730*/  IMAD R5, R41, R22, R23 ;  /* 0x0000001629057224 */ /* 0x000fc400078e0217 */
[----:B------:R-:W-:Y:S01]  /*1740*/  @!P0 IMAD.MOV R15, RZ, RZ, -R15 ;  /* 0x000000ffff0f8224 */ /* 0x000fe200078e0a0f */
[----:B------:R-:W-:Y:S01]  /*1750*/  ISETP.GT.U32.AND P0, PT, R41, R20, PT ;  /* 0x000000142900720c */ /* 0x000fe20003f04070 */
[----:B------:R-:W-:-:S04]  /*1760*/  IMAD.HI.U32 R22, R6, R24, RZ ;  /* 0x0000001806167227 */ /* 0x000fc800078e00ff */
[----:B------:R-:W-:Y:S01]  /*1770*/  @!P6 IMAD.IADD R18, R18, 0x1, -R41 ;  /* 0x000000011212e824 */ /* 0x000fe200078e0a29 */
[----:B------:R-:W-:Y:S01]  /*1780*/  ISETP.GT.U32.AND P6, PT, R41, R5, PT ;  /* 0x000000052900720c */ /* 0x000fe20003fc4070 */
[----:B------:R-:W-:-:S04]  /*1790*/  IMAD.HI.U32 R23, R6, R25, RZ ;  /* 0x0000001906177227 */ /* 0x000fc800078e00ff */
[----:B------:R-:W-:Y:S02]  /*17a0*/  IMAD.MOV R22, RZ, RZ, -R22 ;  /* 0x000000ffff167224 */ /* 0x000fe400078e0a16 */
[----:B------:R-:W-:Y:S02]  /*17b0*/  @!P3 IMAD.IADD R21, R21, 0x1, -R41 ;  /* 0x000000011515b824 */ /* 0x000fe400078e0a29 */
[----:B------:R-:W-:Y:S02]  /*17c0*/  IMAD.MOV R26, RZ, RZ, -R23 ;  /* 0x000000ffff1a7224 */ /* 0x000fe400078e0a17 */
[----:B------:R-:W-:Y:S01]  /*17d0*/  @!P1 IMAD.IADD R17, R17, 0x1, -R41 ;  /* 0x0000000111119824 */ /* 0x000fe200078e0a29 */
[C---:B------:R-:W-:Y:S01]  /*17e0*/  ISETP.GT.U32.AND P1, PT, R41.reuse, R4, PT ;  /* 0x000000042900720c */ /* 0x040fe20003f24070 */
[C---:B------:R-:W-:Y:S01]  /*17f0*/  IMAD R22, R41.reuse, R22, R24 ;  /* 0x0000001629167224 */ /* 0x040fe200078e0218 */
[C---:B------:R-:W-:Y:S01]  /*1800*/  ISETP.GT.U32.AND P3, PT, R41.reuse, R21, PT ;  /* 0x000000152900720c */ /* 0x040fe20003f64070 */
[----:B------:R-:W-:Y:S01]  /*1810*/  IMAD R24, R41, R26, R25 ;  /* 0x0000001a29187224 */ /* 0x000fe200078e0219 */
[----:B------:R-:W-:Y:S01]  /*1820*/  IABS R26, R46 ;  /* 0x0000002e001a7213 */ /* 0x000fe20000000000 */
[--C-:B------:R-:W-:Y:S01]  /*1830*/  @!P0 IMAD.IADD R20, R20, 0x1, -R41.reuse ;  /* 0x0000000114148824 */ /* 0x100fe200078e0a29 */
[----:B------:R-:W-:Y:S01]  /*1840*/  ISETP.GE.AND P0, PT, R31, RZ, PT ;  /* 0x000000ff1f00720c */ /* 0x000fe20003f06270 */
[----:B------:R-:W-:Y:S01]  /*1850*/  @!P6 IMAD.IADD R5, R5, 0x1, -R41 ;  /* 0x000000010505e824 */ /* 0x000fe200078e0a29 */
[----:B------:R-:W-:Y:S01]  /*1860*/  ISETP.GT.U32.AND P6, PT, R41, R22, PT ;  /* 0x000000162900720c */ /* 0x000fe20003fc4070 */
[----:B------:R-:W-:Y:S01]  /*1870*/  IMAD.HI.U32 R23, R6, R26, RZ ;  /* 0x0000001a06177227 */ /* 0x000fe200078e00ff */
[----:B------:R-:W-:-:S03]  /*1880*/  IABS R31, R48 ;  /* 0x00000030001f7213 */ /* 0x000fc60000000000 */
[----:B------:R-:W-:Y:S01]  /*1890*/  @!P2 IMAD.IADD R19, R19, 0x1, -R41 ;  /* 0x000000011313a824 */ /* 0x000fe200078e0a29 */
[----:B------:R-:W-:Y:S01]  /*18a0*/  ISETP.GE.AND P2, PT, R30, RZ, PT ;  /* 0x000000ff1e00720c */ /* 0x000fe20003f46270 */
[----:B------:R-:W-:Y:S01]  /*18b0*/  IMAD.MOV R28, RZ, RZ, -R23 ;  /* 0x000000ffff1c7224 */ /* 0x000fe200078e0a17 */
[----:B------:R-:W-:Y:S01]  /*18c0*/  IABS R30, R47 ;  /* 0x0000002f001e7213 */ /* 0x000fe20000000000 */
[----:B------:R-:W-:Y:S01]  /*18d0*/  @!P4 IMAD.MOV R17, RZ, RZ, -R17 ;  /* 0x000000ffff11c224 */ /* 0x000fe200078e0a11 */
[----:B------:R-:W-:Y:S01]  /*18e0*/  ISETP.GT.U32.AND P4, PT, R41, R5, PT ;  /* 0x000000052900720c */ /* 0x000fe20003f84070 */
[----:B------:R-:W-:-:S04]  /*18f0*/  IMAD.HI.U32 R25, R6, R31, RZ ;  /* 0x0000001f06197227 */ /* 0x000fc800078e00ff */
[--C-:B------:R-:W-:Y:S01]  /*1900*/  @!P1 IMAD.IADD R4, R4, 0x1, -R41.reuse ;  /* 0x0000000104049824 */ /* 0x100fe200078e0a29 */
[----:B------:R-:W-:Y:S01]  /*1910*/  ISETP.GE.AND P1, PT, R33, RZ, PT ;  /* 0x000000ff2100720c */ /* 0x000fe20003f26270 */
[----:B------:R-:W-:Y:S01]  /*1920*/  @!P3 IMAD.IADD R21, R21, 0x1, -R41 ;  /* 0x000000011515b824 */ /* 0x000fe200078e0a29 */
[----:B------:R-:W-:Y:S01]  /*1930*/  ISETP.GE.AND P3, PT, R32, RZ, PT ;  /* 0x000000ff2000720c */ /* 0x000fe20003f66270 */
[----:B------:R-:W-:Y:S01]  /*1940*/  IMAD R26, R41, R28, R26 ;  /* 0x0000001c291a7224 */ /* 0x000fe200078e021a */
[----:B------:R-:W-:Y:S01]  /*1950*/  IABS R33, R49 ;  /* 0x0000003100217213 */ /* 0x000fe20000000000 */
[----:B------:R-:W-:-:S04]  /*1960*/  IMAD.HI.U32 R28, R6, R35, RZ ;  /* 0x00000023061c7227 */ /* 0x000fc800078e00ff */
[----:B------:R-:W-:Y:S02]  /*1970*/  IMAD.MOV R32, RZ, RZ, -R25 ;  /* 0x000000ffff207224 */ /* 0x000fe400078e0a19 */
[----:B------:R-:W-:-:S04]  /*1980*/  IMAD.HI.U32 R23, R6, R30, RZ ;  /* 0x0000001e06177227 */ /* 0x000fc800078e00ff */
[----:B------:R-:W-:Y:S01]  /*1990*/  @!P6 IMAD.IADD R22, R22, 0x1, -R41 ;  /* 0x000000011616e824 */ /* 0x000fe200078e0a29 */
[----:B------:R-:W-:Y:S01]  /*19a0*/  ISETP.GT.U32.AND P6, PT, R41, R24, PT ;  /* 0x000000182900720c */ /* 0x000fe20003fc4070 */
[----:B------:R-:W-:Y:S02]  /*19b0*/  IMAD.MOV R36, RZ, RZ, -R28 ;  /* 0x000000ffff247224 */ /* 0x000fe400078e0a1c */
[----:B------:R-:W-:-:S04]  /*19c0*/  IMAD.HI.U32 R27, R6, R33, RZ ;  /* 0x00000021061b7227 */ /* 0x000fc800078e00ff */
[----:B------:R-:W-:Y:S01]  /*19d0*/  IMAD R28, R41, R32, R31 ;  /* 0x00000020291c7224 */ /* 0x000fe200078e021f */
[----:B------:R-:W-:Y:S01]  /*19e0*/  IABS R32, R51 ;  /* 0x0000003300207213 */ /* 0x000fe20000000000 */
[----:B------:R-:W-:Y:S02]  /*19f0*/  IMAD.MOV R23, RZ, RZ, -R23 ;  /* 0x000000ffff177224 */ /* 0x000fe400078e0a17 */
[----:B------:R-:W-:Y:S02]  /*1a00*/  IMAD.MOV R34, RZ, RZ, -R27 ;  /* 0x000000ffff227224 */ /* 0x000fe400078e0a1b */
[----:B------:R-:W-:Y:S01]  /*1a10*/  @!P4 IMAD.IADD R5, R5, 0x1, -R41 ;  /* 0x000000010505c824 */ /* 0x000fe200078e0a29 */
[C---:B------:R-:W-:Y:S01]  /*1a20*/  ISETP.GT.U32.AND P4, PT, R41.reuse, R28, PT ;  /* 0x0000001c2900720c */ /* 0x040fe20003f84070 */
[----:B------:R-:W-:Y:S02]  /*1a30*/  IMAD R27, R41, R23, R30 ;  /* 0x00000017291b7224 */ /* 0x000fe400078e021e */
[----:B------:R-:W-:-:S04]  /*1a40*/  IMAD.HI.U32 R23, R6, R32, RZ ;  /* 0x0000002006177227 */ /* 0x000fc800078e00ff */
[----:B------:R-:W-:Y:S02]  /*1a50*/  IMAD.MOV R25, RZ, RZ, -R23 ;  /* 0x000000ffff197224 */ /* 0x000fe400078e0a17 */
[----:B------:R-:W-:Y:S01]  /*1a60*/  @!P6 IMAD.IADD R24, R24, 0x1, -R41 ;  /* 0x000000011818e824 */ /* 0x000fe200078e0a29 */
[C---:B------:R-:W-:Y:S01]  /*1a70*/  ISETP.GT.U32.AND P6, PT, R41.reuse, R26, PT ;  /* 0x0000001a2900720c */ /* 0x040fe20003fc4070 */
[C---:B------:R-:W-:Y:S01]  /*1a80*/  IMAD R30, R41.reuse, R34, R33 ;  /* 0x00000022291e7224 */ /* 0x040fe200078e0221 */
[----:B------:R-:W-:Y:S01]  /*1a90*/  IABS R33, R52 ;  /* 0x0000003400217213 */ /* 0x000fe20000000000 */
[C---:B------:R-:W-:Y:S02]  /*1aa0*/  IMAD R32, R41.reuse, R25, R32 ;  /* 0x0000001929207224 */ /* 0x040fe400078e0220 */
[----:B------:R-:W-:Y:S01]  /*1ab0*/  @!P2 IMAD.MOV R18, RZ, RZ, -R18 ;  /* 0x000000ffff12a224 */ /* 0x000fe200078e0a12 */
[C---:B------:R-:W-:Y:S01]  /*1ac0*/  ISETP.GT.U32.AND P2, PT, R41.reuse, R22, PT ;  /* 0x000000162900720c */ /* 0x040fe20003f44070 */
[----:B------:R-:W-:Y:S01]  /*1ad0*/  @!P5 IMAD.MOV R16, RZ, RZ, -R16 ;  /* 0x000000ffff10d224 */ /* 0x000fe200078e0a10 */
[C---:B------:R-:W-:Y:S01]  /*1ae0*/  ISETP.GT.U32.AND P5, PT, R41.reuse, R4, PT ;  /* 0x000000042900720c */ /* 0x040fe20003fa4070 */
[----:B------:R-:W-:Y:S01]  /*1af0*/  @!P4 IMAD.IADD R28, R28, 0x1, -R41 ;  /* 0x000000011c1cc824 */ /* 0x000fe200078e0a29 */
[----:B------:R-:W-:Y:S01]  /*1b00*/  ISETP.GT.U32.AND P4, PT, R41, R32, PT ;  /* 0x000000202900720c */ /* 0x000fe20003f84070 */
[----:B------:R-:W-:-:S04]  /*1b10*/  IMAD.HI.U32 R23, R6, R33, RZ ;  /* 0x0000002106177227 */ /* 0x000fc800078e00ff */
[----:B------:R-:W-:Y:S01]  /*1b20*/  @!P0 IMAD.MOV R19, RZ, RZ, -R19 ;  /* 0x000000ffff138224 */ /* 0x000fe200078e0a13 */
[C---:B------:R-:W-:Y:S01]  /*1b30*/  ISETP.GT.U32.AND P0, PT, R41.reuse, R24, PT ;  /* 0x000000182900720c */ /* 0x040fe20003f04070 */
[----:B------:R-:W-:Y:S02]  /*1b40*/  IMAD.MOV R34, RZ, RZ, -R23 ;  /* 0x000000ffff227224 */ /* 0x000fe400078e0a17 */
[----:B------:R-:W-:Y:S02]  /*1b50*/  @!P6 IMAD.IADD R26, R26, 0x1, -R41 ;  /* 0x000000011a1ae824 */ /* 0x000fe400078e0a29 */
[C---:B------:R-:W-:Y:S01]  /*1b60*/  IMAD R31, R41.reuse, R36, R35 ;  /* 0x00000024291f7224 */ /* 0x040fe200078e0223 */
[----:B------:R-:W-:Y:S01]  /*1b70*/  IABS R35, R53 ;  /* 0x0000003500237213 */ /* 0x000fe20000000000 */
[C---:B------:R-:W-:Y:S01]  /*1b80*/  IMAD R33, R41.reuse, R34, R33 ;  /* 0x0000002229217224 */ /* 0x040fe200078e0221 */
[C---:B------:R-:W-:Y:S01]  /*1b90*/  ISETP.GT.U32.AND P6, PT, R41.reuse, R26, PT ;  /* 0x0000001a2900720c */ /* 0x040fe20003fc4070 */
[--C-:B------:R-:W-:Y:S01]  /*1ba0*/  @!P2 IMAD.IADD R22, R22, 0x1, -R41.reuse ;  /* 0x000000011616a824 */ /* 0x100fe200078e0a29 */
[C---:B------:R-:W-:Y:S01]  /*1bb0*/  ISETP.GT.U32.AND P2, PT, R41.reuse, R30, PT ;  /* 0x0000001e2900720c */ /* 0x040fe20003f44070 */
[--C-:B------:R-:W-:Y:S01]  /*1bc0*/  @!P5 IMAD.IADD R4, R4, 0x1, -R41.reuse ;  /* 0x000000010404d824 */ /* 0x100fe200078e0a29 */
[C---:B------:R-:W-:Y:S01]  /*1bd0*/  ISETP.GT.U32.AND P5, PT, R41.reuse, R27, PT ;  /* 0x0000001b2900720c */ /* 0x040fe20003fa4070 */
[----:B------:R-:W-:Y:S01]  /*1be0*/  @!P4 IMAD.IADD R32, R32, 0x1, -R41 ;  /* 0x000000012020c824 */ /* 0x000fe200078e0a29 */
[----:B------:R-:W-:Y:S01]  /*1bf0*/  ISETP.GT.U32.AND P4, PT, R41, R33, PT ;  /* 0x000000212900720c */ /* 0x000fe20003f84070 */
[----:B------:R-:W-:-:S04]  /*1c00*/  IMAD.HI.U32 R25, R6, R35, RZ ;  /* 0x0000002306197227 */ /* 0x000fc800078e00ff */
[----:B------:R-:W-:Y:S01]  /*1c10*/  @!P0 IMAD.IADD R24, R24, 0x1, -R41 ;  /* 0x0000000118188824 */ /* 0x000fe200078e0a29 */
[----:B------:R-:W-:Y:S01]  /*1c20*/  ISETP.GT.U32.AND P0, PT, R41, R31, PT ;  /* 0x0000001f2900720c */ /* 0x000fe20003f04070 */
[----:B------:R-:W-:Y:S02]  /*1c30*/  IMAD.MOV R36, RZ, RZ, -R25 ;  /* 0x000000ffff247224 */ /* 0x000fe400078e0a19 */
[----:B------:R-:W-:Y:S01]  /*1c40*/  @!P2 IMAD.IADD R30, R30, 0x1, -R41 ;  /* 0x000000011e1ea824 */ /* 0x000fe200078e0a29 */
[----:B------:R-:W-:Y:S01]  /*1c50*/  ISETP.GE.AND P2, PT, R39, RZ, PT ;  /* 0x000000ff2700720c */ /* 0x000fe20003f46270 */
[----:B------:R-:W-:Y:S01]  /*1c60*/  IMAD R34, R41, R36, R35 ;  /* 0x0000002429227224 */ /* 0x000fe200078e0223 */
[----:B------:R-:W-:Y:S01]  /*1c70*/  IABS R39, R55 ;  /* 0x0000003700277213 */ /* 0x000fe20000000000 */
[--C-:B------:R-:W-:Y:S01]  /*1c80*/  @!P6 IMAD.IADD R26, R26, 0x1, -R41.reuse ;  /* 0x000000011a1ae824 */ /* 0x100fe200078e0a29 */
[----:B------:R-:W-:Y:S01]  /*1c90*/  ISETP.GE.AND P6, PT, R37, RZ, PT ;  /* 0x000000ff2500720c */ /* 0x000fe20003fc6270 */
[--C-:B------:R-:W-:Y:S01]  /*1ca0*/  @!P5 IMAD.IADD R27, R27, 0x1, -R41.reuse ;  /* 0x000000011b1bd824 */ /* 0x100fe200078e0a29 */
[----:B------:R-:W-:Y:S01]  /*1cb0*/  ISETP.GE.AND P5, PT, R38, RZ, PT ;  /* 0x000000ff2600720c */ /* 0x000fe20003fa6270 */
[--C-:B------:R-:W-:Y:S01]  /*1cc0*/  @!P4 IMAD.IADD R33, R33, 0x1, -R41.reuse ;  /* 0x000000012121c824 */ /* 0x100fe200078e0a29 */
[----:B------:R-:W-:Y:S01]  /*1cd0*/  IABS R37, R54 ;  /* 0x0000003600257213 */ /* 0x000fe20000000000 */
[----:B------:R-:W-:Y:S01]  /*1ce0*/  @!P0 IMAD.IADD R31, R31, 0x1, -R41 ;  /* 0x000000011f1f8824 */ /* 0x000fe200078e0a29 */
[C---:B------:R-:W-:Y:S01]  /*1cf0*/  ISETP.GT.U32.AND P4, PT, R41.reuse, R34, PT ;  /* 0x000000222900720c */ /* 0x040fe20003f84070 */
[----:B------:R-:W-:Y:S01]  /*1d00*/  @!P3 IMAD.MOV R20, RZ, RZ, -R20 ;  /* 0x000000ffff14b224 */ /* 0x000fe200078e0a14 */
[----:B------:R-:W-:Y:S01]  /*1d10*/  ISETP.GE.AND P0, PT, R40, RZ, PT ;  /* 0x000000ff2800720c */ /* 0x000fe20003f06270 */
[----:B------:R-:W-:Y:S01]  /*1d20*/  @!P1 IMAD.MOV R21, RZ, RZ, -R21 ;  /* 0x000000ffff159224 */ /* 0x000fe200078e0a15 */
[C---:B------:R-:W-:Y:S01]  /*1d30*/  ISETP.GT.U32.AND P3, PT, R41.reuse, R27, PT ;  /* 0x0000001b2900720c */ /* 0x040fe20003f64070 */
[----:B------:R-:W-:Y:S01]  /*1d40*/  IMAD.HI.U32 R25, R6, R39, RZ ;  /* 0x0000002706197227 */ /* 0x000fe200078e00ff */
[----:B------:R-:W-:-:S03]  /*1d50*/  ISETP.GT.U32.AND P1, PT, R41, R28, PT ;  /* 0x0000001c2900720c */ /* 0x000fc60003f24070 */
[----:B------:R-:W-:-:S04]  /*1d60*/  IMAD.HI.U32 R23, R6, R37, RZ ;  /* 0x0000002506177227 */ /* 0x000fc800078e00ff */
[----:B------:R-:W-:-:S04]  /*1d70*/  IMAD.HI.U32 R35, R6, R42, RZ ;  /* 0x0000002a06237227 */ /* 0x000fc800078e00ff */
[----:B------:R-:W-:-:S04]  /*1d80*/  IMAD.HI.U32 R36, R6, R43, RZ ;  /* 0x0000002b06247227 */ /* 0x000fc800078e00ff */
[----:B------:R-:W-:Y:S02]  /*1d90*/  IMAD.MOV R40, RZ, RZ, -R25 ;  /* 0x000000ffff287224 */ /* 0x000fe400078e0a19 */
[----:B------:R-:W-:Y:S02]  /*1da0*/  IMAD.MOV R38, RZ, RZ, -R23 ;  /* 0x000000ffff267224 */ /* 0x000fe400078e0a17 */
[----:B------:R-:W-:Y:S01]  /*1db0*/  IMAD.MOV.U32 R25, RZ, RZ, R5 ;  /* 0x000000ffff197224 */ /* 0x000fe200078e0005 */
[----:B------:R-:W-:Y:S01]  /*1dc0*/  SHF.R.S32.HI R5, RZ, 0x1f, R216 ;  /* 0x0000001fff057819 */ /* 0x000fe200000114d8 */
[----:B------:R-:W-:Y:S02]  /*1dd0*/  IMAD.MOV R23, RZ, RZ, -R35 ;  /* 0x000000ffff177224 */ /* 0x000fe400078e0a23 */
[----:B------:R-:W-:Y:S01]  /*1de0*/  IMAD.MOV R44, RZ, RZ, -R36 ;  /* 0x000000ffff2c7224 */ /* 0x000fe200078e0a24 */
[----:B------:R-:W-:Y:S01]  /*1df0*/  LEA.HI R216, R5, R216, RZ, 0x8 ;  /* 0x000000d805d87211 */ /* 0x000fe200078f40ff */
[----:B------:R-:W-:-:S02]  /*1e00*/  IMAD R35, R41, R38, R37 ;  /* 0x0000002629237224 */ /* 0x000fc400078e0225 */
[C---:B------:R-:W-:Y:S01]  /*1e10*/  IMAD R36, R41.reuse, R40, R39 ;  /* 0x0000002829247224 */ /* 0x040fe200078e0227 */
[----:B------:R-:W-:Y:S01]  /*1e20*/  SHF.R.S32.HI R216, RZ, 0x8, R216 ;  /* 0x00000008ffd87819 */ /* 0x000fe200000114d8 */
[----:B------:R-:W-:Y:S01]  /*1e30*/  @!P4 IMAD.IADD R34, R34, 0x1, -R41 ;  /* 0x000000012222c824 */ /* 0x000fe200078e0a29 */
[C---:B------:R-:W-:Y:S01]  /*1e40*/  ISETP.GT.U32.AND P4, PT, R41.reuse, R30, PT ;  /* 0x0000001e2900720c */ /* 0x040fe20003f84070 */
[----:B------:R-:W-:Y:S01]  /*1e50*/  @!P5 IMAD.MOV R25, RZ, RZ, -R25 ;  /* 0x000000ffff19d224 */ /* 0x000fe200078e0a19 */
[C---:B------:R-:W-:Y:S01]  /*1e60*/  ISETP.GT.U32.AND P5, PT, R41.reuse, R31, PT ;  /* 0x0000001f2900720c */ /* 0x040fe20003fa4070 */
[----:B------:R-:W-:Y:S02]  /*1e70*/  IMAD R37, R41, R23, R42 ;  /* 0x0000001729257224 */ /* 0x000fe400078e022a */
[----:B------:R-:W-:Y:S01]  /*1e80*/  IMAD.MOV.U32 R23, RZ, RZ, R4 ;  /* 0x000000ffff177224 */ /* 0x000fe200078e0004 */
[----:B------:R-:W-:Y:S01]  /*1e90*/  LOP3.LUT R4, R237, 0x7f, RZ, 0xc0, !PT ;  /* 0x0000007fed047812 */ /* 0x000fe200078ec0ff */
[----:B------:R-:W-:Y:S01]  /*1ea0*/  @!P2 IMAD.MOV R22, RZ, RZ, -R22 ;  /* 0x000000ffff16a224 */ /* 0x000fe200078e0a16 */
[----:B------:R-:W-:Y:S01]  /*1eb0*/  ISETP.GT.U32.AND P2, PT, R41, R32, PT ;  /* 0x000000202900720c */ /* 0x000fe20003f44070 */
[----:B------:R-:W-:Y:S01]  /*1ec0*/  IMAD.HI.U32 R6, R6, R45, RZ ;  /* 0x0000002d06067227 */ /* 0x000fe200078e00ff */
[----:B------:R-:W-:-:S03]  /*1ed0*/  LOP3.LUT R5, R4, 0x80, RZ, 0xfc, !PT ;  /* 0x0000008004057812 */ /* 0x000fc600078efcff */
[----:B------:R-:W-:Y:S01]  /*1ee0*/  @!P0 IMAD.MOV R24, RZ, RZ, -R24 ;  /* 0x000000ffff188224 */ /* 0x000fe200078e0a18 */
[----:B------:R-:W-:Y:S01]  /*1ef0*/  ISETP.GT.U32.AND P0, PT, R41, R33, PT ;  /* 0x000000212900720c */ /* 0x000fe20003f04070 */
[--C-:B------:R-:W-:Y:S01]  /*1f00*/  @!P3 IMAD.IADD R27, R27, 0x1, -R41.reuse ;  /* 0x000000011b1bb824 */ /* 0x100fe200078e0a29 */
[C---:B------:R-:W-:Y:S01]  /*1f10*/  ISETP.GT.U32.AND P3, PT, R41.reuse, R35, PT ;  /* 0x000000232900720c */ /* 0x040fe20003f64070 */
[----:B------:R-:W-:Y:S01]  /*1f20*/  @!P1 IMAD.IADD R28, R28, 0x1, -R41 ;  /* 0x000000011c1c9824 */ /* 0x000fe200078e0a29 */
[C---:B------:R-:W-:Y:S01]  /*1f30*/  ISETP.GT.U32.AND P1, PT, R41.reuse, R36, PT ;  /* 0x000000242900720c */ /* 0x040fe20003f24070 */
[----:B------:R-:W-:Y:S01]  /*1f40*/  @!P6 IMAD.MOV R23, RZ, RZ, -R23 ;  /* 0x000000ffff17e224 */ /* 0x000fe200078e0a17 */
[C---:B------:R-:W-:Y:S01]  /*1f50*/  ISETP.GT.U32.AND P6, PT, R41.reuse, R34, PT ;  /* 0x000000222900720c */ /* 0x040fe20003fc4070 */
[----:B------:R-:W-:Y:S02]  /*1f60*/  IMAD.MOV R6, RZ, RZ, -R6 ;  /* 0x000000ffff067224 */ /* 0x000fe400078e0a06 */
[----:B------:R-:W-:-:S02]  /*1f70*/  IMAD R38, R41, R44, R43 ;  /* 0x0000002c29267224 */ /* 0x000fc400078e022b */
[C---:B------:R-:W-:Y:S01]  /*1f80*/  IMAD R39, R41.reuse, R6, R45 ;  /* 0x0000000629277224 */ /* 0x040fe200078e022d */
[----:B------:R-:W-:Y:S01]  /*1f90*/  LOP3.LUT R6, RZ, R29, RZ, 0x33, !PT ;  /* 0x0000001dff067212 */ /* 0x000fe200078e33ff */
[--C-:B------:R-:W-:Y:S01]  /*1fa0*/  @!P4 IMAD.IADD R30, R30, 0x1, -R41.reuse ;  /* 0x000000011e1ec824 */ /* 0x100fe200078e0a29 */
[----:B------:R-:W-:Y:S01]  /*1fb0*/  ISETP.GT.U32.AND P4, PT, R41, R37, PT ;  /* 0x000000252900720c */ /* 0x000fe20003f84070 */
[--C-:B------:R-:W-:Y:S01]  /*1fc0*/  @!P5 IMAD.IADD R31, R31, 0x1, -R41.reuse ;  /* 0x000000011f1fd824 */ /* 0x100fe200078e0a29 */
[C---:B------:R-:W-:Y:S01]  /*1fd0*/  ISETP.GT.U32.AND P5, PT, R41.reuse, R38, PT ;  /* 0x000000262900720c */ /* 0x040fe20003fa4070 */
[--C-:B------:R-:W-:Y:S01]  /*1fe0*/  @!P2 IMAD.IADD R32, R32, 0x1, -R41.reuse ;  /* 0x000000012020a824 */ /* 0x100fe200078e0a29 */
[----:B------:R-:W-:Y:S01]  /*1ff0*/  ISETP.GT.U32.AND P2, PT, R41, R39, PT ;  /* 0x000000272900720c */ /* 0x000fe20003f44070 */
[--C-:B------:R-:W-:Y:S01]  /*2000*/  @!P0 IMAD.IADD R33, R33, 0x1, -R41.reuse ;  /* 0x0000000121218824 */ /* 0x100fe200078e0a29 */
[----:B------:R-:W-:Y:S01]  /*2010*/  ISETP.GE.AND P0, PT, R46, RZ, PT ;  /* 0x000000ff2e00720c */ /* 0x000fe20003f06270 */
        /* <DEDUP_REMOVED lines=10> */
[----:B------:R-:W-:Y:S01]  /*20c0*/  @!P2 IMAD.IADD R39, R39, 0x1, -R41 ;  /* 0x000000012727a824 */ /* 0x000fe200078e0a29 */
[C---:B------:R-:W-:Y:S01]  /*20d0*/  ISETP.GT.U32.AND P2, PT, R41.reuse, R36, PT ;  /* 0x000000242900720c */ /* 0x040fe20003f44070 */
[----:B------:R-:W-:Y:S01]  /*20e0*/  @!P0 IMAD.MOV R26, RZ, RZ, -R26 ;  /* 0x000000ffff1a8224 */ /* 0x000fe200078e0a1a */
[C---:B------:R-:W-:Y:S01]  /*20f0*/  ISETP.GT.U32.AND P0, PT, R41.reuse, R35, PT ;  /* 0x000000232900720c */ /* 0x040fe20003f04070 */
[----:B------:R-:W-:Y:S01]  /*2100*/  @!P3 IMAD.MOV R28, RZ, RZ, -R28 ;  /* 0x000000ffff1cb224 */ /* 0x000fe200078e0a1c */
[C---:B------:R-:W-:Y:S01]  /*2110*/  ISETP.GT.U32.AND P3, PT, R41.reuse, R37, PT ;  /* 0x000000252900720c */ /* 0x040fe20003f64070 */
[----:B------:R-:W-:Y:S01]  /*2120*/  @!P1 IMAD.MOV R30, RZ, RZ, -R30 ;  /* 0x000000ffff1e9224 */ /* 0x000fe200078e0a1e */
[C---:B------:R-:W-:Y:S01]  /*2130*/  ISETP.GT.U32.AND P1, PT, R41.reuse, R38, PT ;  /* 0x000000262900720c */ /* 0x040fe20003f24070 */
[----:B------:R-:W-:Y:S01]  /*2140*/  @!P6 IMAD.MOV R27, RZ, RZ, -R27 ;  /* 0x000000ffff1be224 */ /* 0x000fe200078e0a1b */
[----:B------:R-:W-:Y:S01]  /*2150*/  ISETP.GT.U32.AND P6, PT, R41, R39, PT ;  /* 0x000000272900720c */ /* 0x000fe20003fc4070 */
[----:B------:R-:W-:Y:S01]  /*2160*/  @!P4 IMAD.MOV R31, RZ, RZ, -R31 ;  /* 0x000000ffff1fc224 */ /* 0x000fe200078e0a1f */
[----:B------:R-:W-:Y:S01]  /*2170*/  ISETP.GE.AND P4, PT, R52, RZ, PT ;  /* 0x000000ff3400720c */ /* 0x000fe20003f86270 */
[----:B------:R-:W-:Y:S01]  /*2180*/  @!P5 IMAD.MOV R32, RZ, RZ, -R32 ;  /* 0x000000ffff20d224 */ /* 0x000fe200078e0a20 */
        /* <DEDUP_REMOVED lines=10> */
[----:B------:R-:W-:Y:S01]  /*2230*/  ISETP.GE.AND P6, PT, R217, RZ, PT ;  /* 0x000000ffd900720c */ /* 0x000fe20003fc6270 */
[----:B------:R-:W-:Y:S01]  /*2240*/  @!P4 IMAD.MOV R33, RZ, RZ, -R33 ;  /* 0x000000ffff21c224 */ /* 0x000fe200078e0a21 */
[----:B------:R-:W-:Y:S01]  /*2250*/  ISETP.NE.AND P4, PT, R29, RZ, PT ;  /* 0x000000ff1d00720c */ /* 0x000fe20003f85270 */
[----:B------:R-:W-:-:S02]  /*2260*/  @!P5 IMAD.MOV R34, RZ, RZ, -R34 ;  /* 0x000000ffff22d224 */ /* 0x000fc400078e0a22 */
[----:B------:R-:W-:Y:S01]  /*2270*/  @!P2 IMAD.MOV R36, RZ, RZ, -R36 ;  /* 0x000000ffff24a224 */ /* 0x000fe200078e0a24 */
[C---:B------:R-:W-:Y:S01]  /*2280*/  SEL R7, R6.reuse, R7, !P4 ;  /* 0x0000000706077207 */ /* 0x040fe20006000000 */
        /* <DEDUP_REMOVED lines=8> */
[----:B------:R-:W-:Y:S01]  /*2310*/  IMAD R5, R5, UR6, RZ ;  /* 0x0000000605057c24 */ /* 0x000fe2000f8e02ff */
[----:B------:R-:W-:Y:S01]  /*2320*/  SEL R13, R6, R13, !P4 ;  /* 0x0000000d060d7207 */ /* 0x000fe20006000000 */
[----:B------:R-:W-:Y:S01]  /*2330*/  IMAD R104, R4, UR6, RZ ;  /* 0x0000000604687c24 */ /* 0x000fe2000f8e02ff */
[C---:B------:R-:W-:Y:S01]  /*2340*/  SEL R12, R6.reuse, R12, !P4 ;  /* 0x0000000c060c7207 */ /* 0x040fe20006000000 */
[----:B------:R-:W-:Y:S01]  /*2350*/  IMAD.WIDE R52, R5, 0x2, RZ ;  /* 0x0000000205347825 */ /* 0x000fe200078e02ff */
[C---:B------:R-:W-:Y:S01]  /*2360*/  SEL R14, R6.reuse, R14, !P4 ;  /* 0x0000000e060e7207 */ /* 0x040fe20006000000 */
[----:B------:R-:W-:Y:S01]  /*2370*/  USHF.L.U32 UR6, UR6, 0x8, URZ ;  /* 0x0000000806067899 */ /* 0x000fe200080006ff */
[C---:B------:R-:W-:Y:S01]  /*2380*/  SEL R15, R6.reuse, R15, !P4 ;  /* 0x0000000f060f7207 */ /* 0x040fe20006000000 */
[----:B---3--:R-:W-:Y:S01]  /*2390*/  IMAD R3, R3, UR4, RZ ;  /* 0x0000000403037c24 */ /* 0x008fe2000f8e02ff */
[----:B------:R-:W-:Y:S01]  /*23a0*/  SEL R16, R6, R16, !P4 ;  /* 0x0000001006107207 */ /* 0x000fe20006000000 */
[----:B------:R-:W-:Y:S01]  /*23b0*/  IMAD.WIDE R104, R104, 0x2, RZ ;  /* 0x0000000268687825 */ /* 0x000fe200078e02ff */
[----:B------:R-:W-:-:S02]  /*23c0*/  SEL R17, R6, R17, !P4 ;  /* 0x0000001106117207 */ /* 0x000fc40006000000 */
[C---:B------:R-:W-:Y:S01]  /*23d0*/  SEL R18, R6.reuse, R18, !P4 ;  /* 0x0000001206127207 */ /* 0x040fe20006000000 */
[----:B----4-:R-:W-:Y:S01]  /*23e0*/  IMAD R163, R7, UR5, RZ ;  /* 0x0000000507a37c24 */ /* 0x010fe2000f8e02ff */
[C---:B------:R-:W-:Y:S01]  /*23f0*/  SEL R19, R6.reuse, R19, !P4 ;  /* 0x0000001306137207 */ /* 0x040fe20006000000 */
[----:B------:R-:W-:Y:S01]  /*2400*/  IMAD R159, R9, UR5, RZ ;  /* 0x00000005099f7c24 */ /* 0x000fe2000f8e02ff */
[----:B------:R-:W-:Y:S01]  /*2410*/  SEL R20, R6, R20, !P4 ;  /* 0x0000001406147207 */ /* 0x000fe20006000000 */
[----:B------:R-:W-:Y:S01]  /*2420*/  IMAD R155, R8, UR5, RZ ;  /* 0x00000005089b7c24 */ /* 0x000fe2000f8e02ff */
        /* <DEDUP_REMOVED lines=24> */
[C---:B------:R-:W-:Y:S01]  /*25b0*/  SEL R34, R6.reuse, R34, !P4 ;  /* 0x0000002206227207 */ /* 0x040fe20006000000 */
[----:B------:R-:W-:Y:S01]  /*25c0*/  IMAD R73, R23, UR5, RZ ;  /* 0x0000000517497c24 */ /* 0x000fe2000f8e02ff */
[C---:B------:R-:W-:Y:S01]  /*25d0*/  SEL R35, R6.reuse, R35, !P4 ;  /* 0x0000002306237207 */ /* 0x040fe20006000000 */
[----:B------:R-:W-:Y:S01]  /*25e0*/  IMAD R75, R25, UR5, RZ ;  /* 0x00000005194b7c24 */ /* 0x000fe2000f8e02ff */
[----:B------:R-:W-:Y:S01]  /*25f0*/  SEL R36, R6, R36, !P4 ;  /* 0x0000002406247207 */ /* 0x000fe20006000000 */
[----:B------:R-:W-:Y:S01]  /*2600*/  IMAD R77, R22, UR5, RZ ;  /* 0x00000005164d7c24 */ /* 0x000fe2000f8e02ff */
[----:B------:R-:W-:Y:S01]  /*2610*/  SEL R37, R6, R37, !P4 ;  /* 0x0000002506257207 */ /* 0x000fe20006000000 */
[----:B------:R-:W-:Y:S01]  /*2620*/  IMAD R79, R24, UR5, RZ ;  /* 0x00000005184f7c24 */ /* 0x000fe2000f8e02ff */
[----:B------:R-:W-:Y:S01]  /*2630*/  SEL R38, R6, R38, !P4 ;  /* 0x0000002606267207 */ /* 0x000fe20006000000 */
[----:B------:R-:W-:Y:S01]  /*2640*/  IMAD R81, R26, UR5, RZ ;  /* 0x000000051a517c24 */ /* 0x000fe2000f8e02ff */
[----:B------:R-:W-:Y:S01]  /*2650*/  SEL R6, R6, R39, !P4 ;  /* 0x0000002706067207 */ /* 0x000fe20006000000 */
[----:B------:R-:W-:Y:S01]  /*2660*/  IMAD R83, R27, UR5, RZ ;  /* 0x000000051b537c24 */ /* 0x000fe2000f8e02ff */
[----:B------:R-:W-:Y:S01]  /*2670*/  LEA R106, P0, R3, UR8, 0x1 ;  /* 0x00000008036a7c11 */ /* 0x000fe2000f8008ff */
[----:B------:R-:W-:-:S02]  /*2680*/  IMAD R85, R28, UR5, RZ ;  /* 0x000000051c557c24 */ /* 0x000fc4000f8e02ff */
[----:B------:R-:W-:Y:S02]  /*2690*/  IMAD R87, R30, UR5, RZ ;  /* 0x000000051e577c24 */ /* 0x000fe4000f8e02ff */
[----:B------:R-:W-:Y:S02]  /*26a0*/  IMAD R89, R31, UR5, RZ ;  /* 0x000000051f597c24 */ /* 0x000fe4000f8e02ff */
[----:B------:R-:W-:Y:S02]  /*26b0*/  IMAD R91, R32, UR5, RZ ;  /* 0x00000005205b7c24 */ /* 0x000fe4000f8e02ff */
[----:B------:R-:W-:Y:S02]  /*26c0*/  IMAD R93, R33, UR5, RZ ;  /* 0x00000005215d7c24 */ /* 0x000fe4000f8e02ff */
[----:B------:R-:W-:Y:S02]  /*26d0*/  IMAD R95, R34, UR5, RZ ;  /* 0x00000005225f7c24 */ /* 0x000fe4000f8e02ff */
[----:B------:R-:W-:-:S02]  /*26e0*/  IMAD R97, R35, UR5, RZ ;  /* 0x0000000523617c24 */ /* 0x000fc4000f8e02ff */
[----:B------:R-:W-:Y:S02]  /*26f0*/  IMAD R99, R36, UR5, RZ ;  /* 0x0000000524637c24 */ /* 0x000fe4000f8e02ff */
[----:B------:R-:W-:Y:S02]  /*2700*/  IMAD R101, R37, UR5, RZ ;  /* 0x0000000525657c24 */ /* 0x000fe4000f8e02ff */
[----:B------:R-:W-:Y:S02]  /*2710*/  IMAD R103, R38, UR5, RZ ;  /* 0x0000000526677c24 */ /* 0x000fe4000f8e02ff */
[----:B------:R-:W-:Y:S01]  /*2720*/  IMAD R107, R6, UR5, RZ ;  /* 0x00000005066b7c24 */ /* 0x000fe2000f8e02ff */
[----:B------:R-:W1:Y:S01]  /*2730*/  LDCU.64 UR4, c[0x0][0x388] ;  /* 0x00007100ff0477ac */ /* 0x000e620008000a00 */
[----:B------:R-:W-:-:S04]  /*2740*/  IMAD.WIDE R164, R163, 0x2, R52 ;  /* 0x00000002a3a47825 */ /* 0x000fc800078e0234 */
        /* <DEDUP_REMOVED lines=62> */
[----:B------:R-:W-:Y:S01]  /*2b30*/  IMAD.WIDE R104, R107, 0x2, R104 ;  /* 0x000000026b687825 */ /* 0x000fe200078e0268 */
[----:B------:R-:W-:Y:S02]  /*2b40*/  LEA.HI.X.SX32 R107, R3, UR9, 0x1, P0 ;  /* 0x00000009036b7c11 */ /* 0x000fe400080f0eff */
[----:B------:R-:W2:Y:S02]  /*2b50*/  LDC R3, c[0x0][0x3a8] ;  /* 0x0000ea00ff037b82 */ /* 0x000ea40000000800 */
[-C--:B--2---:R-:W-:Y:S02]  /*2b60*/  IMAD R231, R108, R3.reuse, RZ ;  /* 0x000000036ce77224 */ /* 0x084fe400078e02ff */
[-C--:B------:R-:W-:Y:S02]  /*2b70*/  IMAD R229, R2, R3.reuse, RZ ;  /* 0x0000000302e57224 */ /* 0x080fe400078e02ff */
[-C--:B------:R-:W-:Y:S02]  /*2b80*/  IMAD R233, R110, R3.reuse, RZ ;  /* 0x000000036ee97224 */ /* 0x080fe400078e02ff */
[----:B------:R-:W-:-:S02]  /*2b90*/  IMAD R108, R239, R3, RZ ;  /* 0x00000003ef6c7224 */ /* 0x000fc400078e02ff */
[-C--:B------:R-:W-:Y:S02]  /*2ba0*/  IMAD R110, R0, R3.reuse, RZ ;  /* 0x00000003006e7224 */ /* 0x080fe400078e02ff */
[-C--:B------:R-:W-:Y:S02]  /*2bb0*/  IMAD R2, R240, R3.reuse, RZ ;  /* 0x00000003f0027224 */ /* 0x080fe400078e02ff */
[-C--:B------:R-:W-:Y:S02]  /*2bc0*/  IMAD R108, R242, R3.reuse, RZ ;  /* 0x00000003f26c7224 */ /* 0x080fe400078e02ff */
        /* <DEDUP_REMOVED lines=22> */
[-C--:B------:R-:W-:Y:S01]  /*2d30*/  IMAD R2, R134, R3.reuse, RZ ;  /* 0x0000000386027224 */ /* 0x080fe200078e02ff */
[----:B------:R-:W-:Y:S01]  /*2d40*/  CS2R R134, SRZ ;  /* 0x0000000000867805 */ /* 0x000fe2000001ff00 */
[-C--:B------:R-:W-:Y:S02]  /*2d50*/  IMAD R108, R132, R3.reuse, RZ ;  /* 0x00000003846c7224 */ /* 0x080fe400078e02ff */
[-C--:B------:R-:W-:Y:S01]  /*2d60*/  IMAD R110, R133, R3.reuse, RZ ;  /* 0x00000003856e7224 */ /* 0x080fe200078e02ff */
[----:B------:R-:W-:Y:S01]  /*2d70*/  CS2R R132, SRZ ;  /* 0x0000000000847805 */ /* 0x000fe2000001ff00 */
[-C--:B------:R-:W-:Y:S01]  /*2d80*/  IMAD R2, R131, R3.reuse, RZ ;  /* 0x0000000383027224 */ /* 0x080fe200078e02ff */
[----:B------:R2:W-:Y:S01]  /*2d90*/  STL [R1+0x2c], R108 ;  /* 0x00002c6c01007387 */ /* 0x0005e20000100800 */
[----:B------:R-:W-:-:S02]  /*2da0*/  IMAD R110, R130, R3, RZ ;  /* 0x00000003826e7224 */ /* 0x000fc400078e02ff */
[-C--:B------:R-:W-:Y:S01]  /*2db0*/  IMAD R236, R236, R3.reuse, RZ ;  /* 0x00000003ecec7224 */ /* 0x080fe200078e02ff */
[----:B------:R3:W-:Y:S01]  /*2dc0*/  STL [R1+0x28], R2 ;  /* 0x0000280201007387 */ /* 0x0007e20000100800 */
[-C--:B------:R-:W-:Y:S02]  /*2dd0*/  IMAD R235, R116, R3.reuse, RZ ;  /* 0x0000000374eb7224 */ /* 0x080fe400078e02ff */
[-C--:B------:R-:W-:Y:S01]  /*2de0*/  IMAD R234, R234, R3.reuse, RZ ;  /* 0x00000003eaea7224 */ /* 0x080fe200078e02ff */
[----:B------:R4:W-:Y:S01]  /*2df0*/  STL [R1+0x24], R110 ;  /* 0x0000246e01007387 */ /* 0x0009e20000100800 */
[-C--:B------:R-:W-:Y:S02]  /*2e00*/  IMAD R232, R232, R3.reuse, RZ ;  /* 0x00000003e8e87224 */ /* 0x080fe400078e02ff */
[-C--:B--2---:R-:W-:Y:S02]  /*2e10*/  IMAD R108, R129, R3.reuse, RZ ;  /* 0x00000003816c7224 */ /* 0x084fe400078e02ff */
[----:B------:R-:W-:-:S02]  /*2e20*/  IMAD R108, R126, R3, RZ ;  /* 0x000000037e6c7224 */ /* 0x000fc400078e02ff */
[-C--:B---3--:R-:W-:Y:S02]  /*2e30*/  IMAD R2, R128, R3.reuse, RZ ;  /* 0x0000000380027224 */ /* 0x088fe400078e02ff */
[-C--:B------:R-:W-:Y:S02]  /*2e40*/  IMAD R2, R125, R3.reuse, RZ ;  /* 0x000000037d027224 */ /* 0x080fe400078e02ff */
[-C--:B----4-:R-:W-:Y:S02]  /*2e50*/  IMAD R110, R127, R3.reuse, RZ ;  /* 0x000000037f6e7224 */ /* 0x090fe400078e02ff */
[-C--:B------:R-:W-:Y:S02]  /*2e60*/  IMAD R230, R230, R3.reuse, RZ ;  /* 0x00000003e6e67224 */ /* 0x080fe400078e02ff */
        /* <DEDUP_REMOVED lines=11> */
[-C--:B---3--:R-:W-:Y:S01]  /*2f20*/  IMAD R108, R123, R3.reuse, RZ ;  /* 0x000000037b6c7224 */ /* 0x088fe200078e02ff */
[----:B------:R2:W-:Y:S01]  /*2f30*/  STL [R1+0x14], R110 ;  /* 0x0000146e01007387 */ /* 0x0005e20000100800 */
[-C--:B------:R-:W-:Y:S01]  /*2f40*/  IMAD R108, R117, R3.reuse, RZ ;  /* 0x00000003756c7224 */ /* 0x080fe200078e02ff */
[----:B------:R-:W-:Y:S01]  /*2f50*/  CS2R R116, SRZ ;  /* 0x0000000000747805 */ /* 0x000fe2000001ff00 */
[-C--:B----4-:R-:W-:Y:S02]  /*2f60*/  IMAD R2, R121, R3.reuse, RZ ;  /* 0x0000000379027224 */ /* 0x090fe400078e02ff */
[-C--:B------:R-:W-:Y:S02]  /*2f70*/  IMAD R108, R111, R3.reuse, RZ ;  /* 0x000000036f6c7224 */ /* 0x080fe400078e02ff */
[-C--:B------:R-:W-:Y:S01]  /*2f80*/  IMAD R221, R114, R3.reuse, RZ ;  /* 0x0000000372dd7224 */ /* 0x080fe200078e02ff */
[----:B------:R3:W-:Y:S01]  /*2f90*/  STL [R1+0x10], R2 ;  /* 0x0000100201007387 */ /* 0x0007e20000100800 */
[----:B------:R-:W-:-:S02]  /*2fa0*/  IMAD R220, R220, R3, RZ ;  /* 0x00000003dcdc7224 */ /* 0x000fc400078e02ff */
[-C--:B--2---:R-:W-:Y:S01]  /*2fb0*/  IMAD R110, R119, R3.reuse, RZ ;  /* 0x00000003776e7224 */ /* 0x084fe200078e02ff */
[----:B------:R-:W-:Y:S01]  /*2fc0*/  CS2R R118, SRZ ;  /* 0x0000000000767805 */ /* 0x000fe2000001ff00 */
[-C--:B------:R-:W-:Y:S02]  /*2fd0*/  IMAD R219, R112, R3.reuse, RZ ;  /* 0x0000000370db7224 */ /* 0x080fe400078e02ff */
[-C--:B------:R-:W-:Y:S01]  /*2fe0*/  IMAD R218, R218, R3.reuse, RZ ;  /* 0x00000003dada7224 */ /* 0x080fe200078e02ff */
[----:B------:R2:W-:Y:S01]  /*2ff0*/  STL [R1+0xc], R110 ;  /* 0x00000c6e01007387 */ /* 0x0005e20000100800 */
[----:B------:R-:W-:Y:S02]  /*3000*/  IMAD.SHL.U32 R108, R237, 0x2, RZ ;  /* 0x00000002ed6c7824 */ /* 0x000fe400078e00ff */
[-C--:B---3--:R-:W-:Y:S02]  /*3010*/  IMAD R2, R115, R3.reuse, RZ ;  /* 0x0000000373027224 */ /* 0x088fe400078e02ff */
[----:B------:R-:W-:Y:S01]  /*3020*/  IMAD R2, R109, R3, RZ ;  /* 0x000000036d027224 */ /* 0x000fe200078e02ff */
[----:B------:R3:W-:Y:S01]  /*3030*/  STL [R1+0x8], R108 ;  /* 0x0000086c01007387 */ /* 0x0007e20000100800 */
[----:B------:R-:W-:-:S02]  /*3040*/  IMAD.SHL.U32 R2, R237, 0x8, RZ ;  /* 0x00000008ed027824 */ /* 0x000fc400078e00ff */
[----:B--2---:R-:W-:Y:S01]  /*3050*/  IMAD R110, R113, R3, RZ ;  /* 0x00000003716e7224 */ /* 0x004fe200078e02ff */
[----:B------:R-:W-:-:S05]  /*3060*/  LOP3.LUT R3, R237, 0x40, RZ, 0xc0, !PT ;  /* 0x00000040ed037812 */ /* 0x000fca00078ec0ff */
[----:B------:R3:W-:Y:S04]  /*3070*/  STL [R1], R3 ;  /* 0x0000000301007387 */ /* 0x0007e80000100800 */
[----:B01----:R3:W-:Y:S02]  /*3080*/  STL [R1+0x4], R2 ;  /* 0x0000040201007387 */ /* 0x0037e40000100800 */
.L_x_1:
[----:B---3--:R-:W0:Y:S01]  /*3090*/  LDC R108, c[0x0][0x3a8] ;  /* 0x0000ea00ff6c7b82 */ /* 0x008e220000000800 */
[----:B------:R-:W-:Y:S02]  /*30a0*/  ISETP.GE.AND P1, PT, R0, UR10, PT ;  /* 0x0000000a00007c0c */ /* 0x000fe4000bf26270 */
[C---:B------:R-:W-:Y:S02]  /*30b0*/  LEA.HI R2, R237.reuse, 0x1c, RZ, 0x1b ;  /* 0x0000001ced027811 */ /* 0x040fe400078fd8ff */
[----:B------:R-:W-:Y:S02]  /*30c0*/  PRMT R3, RZ, 0x7610, R3 ;  /* 0x00007610ff037816 */ /* 0x000fe40000000003 */
[----:B------:R-:W-:Y:S01]  /*30d0*/  ISETP.GE.AND P0, PT, R2, UR10, PT ;  /* 0x0000000a02007c0c */ /* 0x000fe2000bf06270 */
[----:B------:R-:W1:Y:S01]  /*30e0*/  LDC R196, c[0x0][0x3a8] ;  /* 0x0000ea00ffc47b82 */ /* 0x000e620000000800 */
[----:B------:R-:W-:Y:S02]  /*30f0*/  LEA.HI R2, R237, 0x5c, RZ, 0x1b ;  /* 0x0000005ced027811 */ /* 0x000fe400078fd8ff */
[----:B------:R-:W-:-:S02]  /*3100*/  LOP3.LUT R113, R0, 0x8, RZ, 0xfc, !PT ;  /* 0x0000000800717812 */ /* 0x000fc400078efcff */
[----:B------:R-:W-:-:S03]  /*3110*/  LEA.HI R110, R237, 0x3c, RZ, 0x1b ;  /* 0x0000003ced6e7811 */ /* 0x000fc600078fd8ff */
[----:B------:R-:W2:Y:S01]  /*3120*/  LDC R120, c[0x0][0x3a8] ;  /* 0x0000ea00ff787b82 */ /* 0x000ea20000000800 */
[C---:B0-----:R-:W-:Y:S01]  /*3130*/  IMAD R108, R0.reuse, R108, RZ ;  /* 0x0000006c006c7224 */ /* 0x041fe200078e02ff */
[----:B------:R-:W-:-:S06]  /*3140*/  LOP3.LUT R121, R0, 0x4, RZ, 0xfc, !PT ;  /* 0x0000000400797812 */ /* 0x000fcc00078efcff */
[----:B------:R-:W0:Y:S01]  /*3150*/  LDC R115, c[0x0][0x3a8] ;  /* 0x0000ea00ff737b82 */ /* 0x000e220000000800 */
[----:B------:R-:W-:Y:S01]  /*3160*/  ISETP.GE.AND P4, PT, R113, UR10, PT ;  /* 0x0000000a71007c0c */ /* 0x000fe2000bf86270 */
[----:B------:R-:W-:Y:S01]  /*3170*/  IMAD.WIDE R108, R108, 0x2, R106 ;  /* 0x000000026c6c7825 */ /* 0x000fe200078e026a */
[C---:B------:R-:W-:Y:S02]  /*3180*/  LOP3.LUT R112, R0.reuse, 0xc, RZ, 0xfc, !PT ;  /* 0x0000000c00707812 */ /* 0x040fe400078efcff */
[----:B------:R-:W-:Y:S02]  /*3190*/  LOP3.LUT R111, R0, 0x10, RZ, 0xfc, !PT ;  /* 0x00000010006f7812 */ /* 0x000fe400078efcff */
[----:B------:R3:W4:Y:S01]  /*31a0*/  @!P1 LDG.E.U16 R3, desc[UR12][R108.64] ;  /* 0x0000000c6c039981 */ /* 0x000722000c1e1500 */
[----:B------:R-:W-:Y:S01]  /*31b0*/  ISETP.GE.AND P1, PT, R2, UR10, PT ;  /* 0x0000000a02007c0c */ /* 0x000fe2000bf26270 */
[----:B-1----:R-:W-:Y:S01]  /*31c0*/  IMAD R121, R121, R196, RZ ;  /* 0x000000c479797224 */ /* 0x002fe200078e02ff */
[----:B------:R-:W1:Y:S01]  /*31d0*/  LDC R113, c[0x0][0x3a8] ;  /* 0x0000ea00ff717b82 */ /* 0x000e620000000800 */
[----:B------:R-:W5:Y:S01]  /*31e0*/  LDL R2, [R1+0xc] ;  /* 0x00000c0001027983 */ /* 0x000f620000100800 */
[----:B------:R-:W-:-:S02]  /*31f0*/  LOP3.LUT R114, R0, 0x4, RZ, 0xfc, !PT ;  /* 0x0000000400727812 */ /* 0x000fc400078efcff */
[----:B------:R-:W-:Y:S01]  /*3200*/  PRMT R174, RZ, 0x7610, R174 ;  /* 0x00007610ffae7816 */ /* 0x000fe200000000ae */
[----:B------:R-:W4:Y:S01]  /*3210*/  LDL R196, [R1+0x10] ;  /* 0x0000100001c47983 */ /* 0x000f220000100800 */
[----:B------:R-:W-:Y:S02]  /*3220*/  ISETP.GE.AND P5, PT, R112, UR10, PT ;  /* 0x0000000a70007c0c */ /* 0x000fe4000bfa6270 */
[----:B------:R-:W-:Y:S02]  /*3230*/  ISETP.GE.AND P6, PT, R111, UR10, PT ;  /* 0x0000000a6f007c0c */ /* 0x000fe4000bfc6270 */
[----:B------:R-:W-:Y:S02]  /*3240*/  LOP3.LUT R111, R0, 0x8, RZ, 0xfc, !PT ;  /* 0x00000008006f7812 */ /* 0x000fe400078efcff */
[----:B------:R-:W-:Y:S02]  /*3250*/  ISETP.GE.AND P3, PT, R114, UR10, PT ;  /* 0x0000000a72007c0c */ /* 0x000fe4000bf66270 */
[----:B------:R-:W-:Y:S01]  /*3260*/  ISETP.GE.AND P2, PT, R110, UR10, PT ;  /* 0x0000000a6e007c0c */ /* 0x000fe2000bf46270 */
[----:B--2---:R-:W-:Y:S01]  /*3270*/  IMAD R111, R111, R120, RZ ;  /* 0x000000786f6f7224 */ /* 0x004fe200078e02ff */
[----:B------:R-:W-:Y:S01]  /*3280*/  PRMT R178, RZ, 0x7610, R178 ;  /* 0x00007610ffb27816 */ /* 0x000fe200000000b2 */
[----:B-1----:R-:W-:-:S04]  /*3290*/  IMAD R112, R112, R113, RZ ;  /* 0x0000007170707224 */ /* 0x002fc800078e02ff */
[----:B------:R-:W-:Y:S01]  /*32a0*/  IMAD.WIDE R112, R112, 0x2, R106 ;  /* 0x0000000270707825 */ /* 0x000fe200078e026a */
[----:B------:R-:W-:Y:S02]  /*32b0*/  PRMT R194, RZ, 0x7610, R194 ;  /* 0x00007610ffc27816 */ /* 0x000fe400000000c2 */
[----:B------:R-:W-:Y:S01]  /*32c0*/  PRMT R175, RZ, 0x7610, R175 ;  /* 0x00007610ffaf7816 */ /* 0x000fe200000000af */
[--C-:B------:R-:W-:Y:S01]  /*32d0*/  IMAD.WIDE R110, R111, 0x2, R106.reuse ;  /* 0x000000026f6e7825 */ /* 0x100fe200078e026a */
[----:B------:R1:W2:Y:S03]  /*32e0*/  @!P5 LDG.E.U16 R174, desc[UR12][R112.64] ;  /* 0x0000000c70aed981 */ /* 0x0002a6000c1e1500 */
[----:B---3--:R-:W-:Y:S01]  /*32f0*/  IMAD.WIDE R108, R121, 0x2, R106 ;  /* 0x00000002796c7825 */ /* 0x008fe200078e026a */
[----:B------:R-:W3:Y:S01]  /*3300*/  @!P4 LDG.E.U16 R178, desc[UR12][R110.64] ;  /* 0x0000000c6eb2c981 */ /* 0x000ee2000c1e1500 */
[----:B------:R-:W-:-:S03]  /*3310*/  LOP3.LUT R114, R0, 0x10, RZ, 0xfc, !PT ;  /* 0x0000001000727812 */ /* 0x000fc600078efcff */
[----:B------:R0:W2:Y:S01]  /*3320*/  @!P3 LDG.E.U16 R175, desc[UR12][R108.64] ;  /* 0x0000000c6cafb981 */ /* 0x0000a2000c1e1500 */
[----:B-1----:R-:W-:-:S05]  /*3330*/  IMAD.WIDE R112, R229, 0x2, R106 ;  /* 0x00000002e5707825 */ /* 0x002fca00078e026a */
[----:B------:R-:W2:Y:S01]  /*3340*/  @!P0 LDG.E.U16 R194, desc[UR12][R112.64] ;  /* 0x0000000c70c28981 */ /* 0x000ea2000c1e1500 */
[----:B0-----:R-:W-:-:S03]  /*3350*/  LOP3.LUT R109, R0, 0x18, RZ, 0xfc, !PT ;  /* 0x00000018006d7812 */ /* 0x001fc600078efcff */
[----:B------:R-:W2:Y:S01]  /*3360*/  LDL R113, [R1+0x1c] ;  /* 0x00001c0001717983 */ /* 0x000ea20000100800 */
[----:B------:R-:W-:Y:S01]  /*3370*/  ISETP.GE.AND P4, PT, R109, UR10, PT ;  /* 0x0000000a6d007c0c */ /* 0x000fe2000bf86270 */
[----:B------:R-:W-:Y:S01]  /*3380*/  IMAD R114, R114, R115, RZ ;  /* 0x0000007372727224 */ /* 0x000fe200078e02ff */
[----:B------:R-:W-:Y:S02]  /*3390*/  PRMT R123, RZ, 0x7610, R123 ;  /* 0x00007610ff7b7816 */ /* 0x000fe4000000007b */
[----:B------:R-:W-:Y:S01]  /*33a0*/  PRMT R122, RZ, 0x7610, R122 ;  /* 0x00007610ff7a7816 */ /* 0x000fe2000000007a */
[----:B------:R-:W-:-:S05]  /*33b0*/  IMAD.WIDE R114, R114, 0x2, R106 ;  /* 0x0000000272727825 */ /* 0x000fca00078e026a */
[----:B------:R4:W2:Y:S01]  /*33c0*/  @!P6 LDG.E.U16 R123, desc[UR12][R114.64] ;  /* 0x0000000c727be981 */ /* 0x0008a2000c1e1500 */
[----:B-----5:R-:W-:-:S03]  /*33d0*/  IMAD.WIDE R110, R2, 0x2, R106 ;  /* 0x00000002026e7825 */ /* 0x020fc600078e026a */
[----:B------:R-:W5:Y:S01]  /*33e0*/  LDL R2, [R1+0x14] ;  /* 0x0000140001027983 */ /* 0x000f620000100800 */
[----:B----4-:R-:W-:-:S03]  /*33f0*/  IMAD.WIDE R114, R196, 0x2, R106 ;  /* 0x00000002c4727825 */ /* 0x010fc600078e026a */
[----:B------:R0:W4:Y:S04]  /*3400*/  @!P4 LDG.E.U16 R122, desc[UR12][R110.64] ;  /* 0x0000000c6e7ac981 */ /* 0x000128000c1e1500 */
[----:B------:R-:W3:Y:S04]  /*3410*/  LDL R196, [R1+0x20] ;  /* 0x0000200001c47983 */ /* 0x000ee80000100800 */
[----:B------:R-:W4:Y:S01]  /*3420*/  LDL R111, [R1+0x18] ;  /* 0x00001800016f7983 */ /* 0x000f220000100800 */
[----:B------:R-:W-:-:S04]  /*3430*/  LOP3.LUT R121, R0, 0x20, RZ, 0xfc, !PT ;  /* 0x0000002000797812 */ /* 0x000fc800078efcff */
[----:B------:R-:W-:Y:S02]  /*3440*/  ISETP.GE.AND P5, PT, R121, UR10, PT ;  /* 0x0000000a79007c0c */ /* 0x000fe4000bfa6270 */
[----:B------:R-:W1:Y:S01]  /*3450*/  LDC R121, c[0x0][0x3a8] ;  /* 0x0000ea00ff797b82 */ /* 0x000e620000000800 */
[----:B------:R-:W-:-:S04]  /*3460*/  LOP3.LUT R120, R0, 0x24, RZ, 0xfc, !PT ;  /* 0x0000002400787812 */ /* 0x000fc800078efcff */
[----:B------:R-:W-:Y:S02]  /*3470*/  ISETP.GE.AND P6, PT, R120, UR10, PT ;  /* 0x0000000a78007c0c */ /* 0x000fe4000bfc6270 */
[C---:B------:R-:W-:Y:S02]  /*3480*/  LOP3.LUT R120, R0.reuse, 0x14, RZ, 0xfc, !PT ;  /* 0x0000001400787812 */ /* 0x040fe400078efcff */
[----:B------:R-:W-:-:S04]  /*3490*/  LOP3.LUT R108, R0, 0x14, RZ, 0xfc, !PT ;  /* 0x00000014006c7812 */ /* 0x000fc800078efcff */
[----:B------:R-:W-:Y:S01]  /*34a0*/  ISETP.GE.AND P3, PT, R108, UR10, PT ;  /* 0x0000000a6c007c0c */ /* 0x000fe2000bf66270 */
[----:B-1----:R-:W-:Y:S02]  /*34b0*/  IMAD R120, R120, R121, RZ ;  /* 0x0000007978787224 */ /* 0x002fe400078e02ff */
[----:B------:R-:W1:Y:S01]  /*34c0*/  LDC R121, c[0x0][0x3a8] ;  /* 0x0000ea00ff797b82 */ /* 0x000e620000000800 */
[----:B------:R-:W-:Y:S01]  /*34d0*/  PRMT R195, RZ, 0x7610, R195 ;  /* 0x00007610ffc37816 */ /* 0x000fe200000000c3 */
[----:B------:R-:W-:Y:S01]  /*34e0*/  IMAD.WIDE R108, R120, 0x2, R106 ;  /* 0x00000002786c7825 */ /* 0x000fe200078e026a */
[----:B------:R-:W-:Y:S02]  /*34f0*/  LOP3.LUT R120, R0, 0x24, RZ, 0xfc, !PT ;  /* 0x0000002400787812 */ /* 0x000fe400078efcff */
[----:B------:R-:W-:-:S05]  /*3500*/  PRMT R179, RZ, 0x7610, R179 ;  /* 0x00007610ffb37816 */ /* 0x000fca00000000b3 */
[----:B------:R2:W4:Y:S01]  /*3510*/  @!P3 LDG.E.U16 R195, desc[UR12][R108.64] ;  /* 0x0000000c6cc3b981 */ /* 0x000522000c1e1500 */
[----:B0-----:R-:W-:Y:S02]  /*3520*/  LOP3.LUT R110, R0, 0x30, RZ, 0xfc, !PT ;  /* 0x00000030006e7812 */ /* 0x001fe400078efcff */
[----:B------:R-:W-:Y:S01]  /*3530*/  PRMT R215, RZ, 0x7610, R215 ;  /* 0x00007610ffd77816 */ /* 0x000fe200000000d7 */
[----:B------:R-:W4:Y:S01]  /*3540*/  @!P5 LDG.E.U16 R179, desc[UR12][R114.64] ;  /* 0x0000000c72b3d981 */ /* 0x000f22000c1e1500 */
[----:B------:R-:W-:Y:S02]  /*3550*/  ISETP.GE.AND P5, PT, R110, UR10, PT ;  /* 0x0000000a6e007c0c */ /* 0x000fe4000bfa6270 */
[----:B--2---:R-:W-:-:S04]  /*3560*/  LOP3.LUT R109, R0, 0x28, RZ, 0xfc, !PT ;  /* 0x00000028006d7812 */ /* 0x004fc800078efcff */
[----:B------:R-:W-:Y:S01]  /*3570*/  ISETP.GE.AND P0, PT, R109, UR10, PT ;  /* 0x0000000a6d007c0c */ /* 0x000fe2000bf06270 */
[----:B-1----:R-:W-:Y:S01]  /*3580*/  IMAD R120, R120, R121, RZ ;  /* 0x0000007978787224 */ /* 0x002fe200078e02ff */
[----:B------:R-:W-:-:S03]  /*3590*/  LOP3.LUT R112, R0, 0x2c, RZ, 0xfc, !PT ;  /* 0x0000002c00707812 */ /* 0x000fc600078efcff */
[--C-:B------:R-:W-:Y:S01]  /*35a0*/  IMAD.WIDE R120, R120, 0x2, R106.reuse ;  /* 0x0000000278787825 */ /* 0x100fe200078e026a */
[C---:B------:R-:W-:Y:S02]  /*35b0*/  LOP3.LUT R108, R0.reuse, 0x34, RZ, 0xfc, !PT ;  /* 0x00000034006c7812 */ /* 0x040fe400078efcff */
[----:B------:R-:W-:Y:S02]  /*35c0*/  LOP3.LUT R109, R0, 0x38, RZ, 0xfc, !PT ;  /* 0x00000038006d7812 */ /* 0x000fe400078efcff */
[----:B------:R0:W2:Y:S01]  /*35d0*/  @!P6 LDG.E.U16 R215, desc[UR12][R120.64] ;  /* 0x0000000c78d7e981 */ /* 0x0000a2000c1e1500 */
[----:B------:R-:W-:Y:S01]  /*35e0*/  ISETP.GE.AND P4, PT, R112, UR10, PT ;  /* 0x0000000a70007c0c */ /* 0x000fe2000bf86270 */
[----:B------:R-:W-:Y:S01]  /*35f0*/  IMAD.WIDE R112, R113, 0x2, R106 ;  /* 0x0000000271707825 */ /* 0x000fe200078e026a */
[----:B------:R-:W-:Y:S02]  /*3600*/  ISETP.GE.AND P6, PT, R108, UR10, PT ;  /* 0x0000000a6c007c0c */ /* 0x000fe4000bfc6270 */
[----:B------:R-:W-:-:S02]  /*3610*/  ISETP.GE.AND P3, PT, R109, UR10, PT ;  /* 0x0000000a6d007c0c */ /* 0x000fc4000bf66270 */
[----:B------:R-:W-:Y:S02]  /*3620*/  PRMT R177, RZ, 0x7610, R177 ;  /* 0x00007610ffb17816 */ /* 0x000fe400000000b1 */
[----:B------:R-:W-:Y:S01]  /*3630*/  PRMT R125, RZ, 0x7610, R125 ;  /* 0x00007610ff7d7816 */ /* 0x000fe2000000007d */
[----:B0-----:R-:W0:Y:S05]  /*3640*/  LDC R121, c[0x0][0x3a8] ;  /* 0x0000ea00ff797b82 */ /* 0x001e2a0000000800 */
[----:B------:R-:W2:Y:S04]  /*3650*/  @!P5 LDG.E.U16 R125, desc[UR12][R112.64] ;  /* 0x0000000c707dd981 */ /* 0x000ea8000c1e1500 */
[----:B------:R-:W2:Y:S01]  /*3660*/  LDL R113, [R1+0x24] ;  /* 0x0000240001717983 */ /* 0x000ea20000100800 */
[----:B------:R-:W-:Y:S01]  /*3670*/  PRMT R176, RZ, 0x7610, R176 ;  /* 0x00007610ffb07816 */ /* 0x000fe200000000b0 */
[----:B-----5:R-:W-:Y:S01]  /*3680*/  IMAD.WIDE R108, R2, 0x2, R106 ;  /* 0x00000002026c7825 */ /* 0x020fe200078e026a */
[----:B------:R-:W-:-:S04]  /*3690*/  LEA.HI R2, R237, 0x7c, RZ, 0x1b ;  /* 0x0000007ced027811 */ /* 0x000fc800078fd8ff */
[----:B------:R1:W5:Y:S01]  /*36a0*/  @!P0 LDG.E.U16 R177, desc[UR12][R108.64] ;  /* 0x0000000c6cb18981 */ /* 0x000362000c1e1500 */
[----:B------:R-:W-:-:S03]  /*36b0*/  ISETP.GE.AND P0, PT, R2, UR10, PT ;  /* 0x0000000a02007c0c */ /* 0x000fc6000bf06270 */
[----:B------:R-:W5:Y:S01]  /*36c0*/  LDL R2, [R1+0x28] ;  /* 0x0000280001027983 */ /* 0x000f620000100800 */
[----:B---3--:R-:W-:Y:S01]  /*36d0*/  IMAD.WIDE R114, R196, 0x2, R106 ;  /* 0x00000002c4727825 */ /* 0x008fe200078e026a */
[----:B------:R-:W-:-:S03]  /*36e0*/  LOP3.LUT R196, R0, 0x40, RZ, 0xfc, !PT ;  /* 0x0000004000c47812 */ /* 0x000fc600078efcff */
[----:B----4-:R-:W-:-:S05]  /*36f0*/  IMAD.WIDE R110, R111, 0x2, R106 ;  /* 0x000000026f6e7825 */ /* 0x010fca00078e026a */
[----:B------:R3:W4:Y:S01]  /*3700*/  @!P4 LDG.E.U16 R176, desc[UR12][R110.64] ;  /* 0x0000000c6eb0c981 */ /* 0x000722000c1e1500 */
[----:B------:R-:W-:-:S03]  /*3710*/  ISETP.GE.AND P4, PT, R196, UR10, PT ;  /* 0x0000000ac4007c0c */ /* 0x000fc6000bf86270 */
[----:B------:R-:W4:Y:S01]  /*3720*/  LDL R196, [R1+0x2c] ;  /* 0x00002c0001c47983 */ /* 0x000f220000100800 */
[----:B------:R-:W-:-:S05]  /*3730*/  LOP3.LUT R120, R0, 0x38, RZ, 0xfc, !PT ;  /* 0x0000003800787812 */ /* 0x000fca00078efcff */
[----:B0-----:R-:W-:Y:S01]  /*3740*/  IMAD R120, R120, R121, RZ ;  /* 0x0000007978787224 */ /* 0x001fe200078e02ff */
[----:B------:R-:W-:-:S04]  /*3750*/  LOP3.LUT R121, R0, 0x44, RZ, 0xfc, !PT ;  /* 0x0000004400797812 */ /* 0x000fc800078efcff */
[----:B------:R-:W-:Y:S02]  /*3760*/  ISETP.GE.AND P5, PT, R121, UR10, PT ;  /* 0x0000000a79007c0c */ /* 0x000fe4000bfa6270 */
[----:B------:R-:W0:Y:S01]  /*3770*/  LDC R121, c[0x0][0x3a8] ;  /* 0x0000ea00ff797b82 */ /* 0x000e220000000800 */
[----:B------:R-:W-:Y:S01]  /*3780*/  PRMT R214, RZ, 0x7610, R214 ;  /* 0x00007610ffd67816 */ /* 0x000fe200000000d6 */
[----:B-1----:R-:W-:Y:S01]  /*3790*/  IMAD.WIDE R108, R120, 0x2, R106 ;  /* 0x00000002786c7825 */ /* 0x002fe200078e026a */
[----:B------:R-:W-:-:S04]  /*37a0*/  LOP3.LUT R120, R0, 0x48, RZ, 0xfc, !PT ;  /* 0x0000004800787812 */ /* 0x000fc800078efcff */
[----:B------:R1:W4:Y:S01]  /*37b0*/  @!P6 LDG.E.U16 R214, desc[UR12][R114.64] ;  /* 0x0000000c72d6e981 */ /* 0x000322000c1e1500 */
[----:B------:R-:W-:Y:S02]  /*37c0*/  ISETP.GE.AND P6, PT, R120, UR10, PT ;  /* 0x0000000a78007c0c */ /* 0x000fe4000bfc6270 */
[----:B------:R-:W-:Y:S01]  /*37d0*/  LOP3.LUT R120, R0, 0x40, RZ, 0xfc, !PT ;  /* 0x0000004000787812 */ /* 0x000fe200078efcff */
[----:B---3--:R-:W-:Y:S01]  /*37e0*/  IMAD.WIDE R110, R230, 0x2, R106 ;  /* 0x00000002e66e7825 */ /* 0x008fe200078e026a */
[----:B------:R-:W-:Y:S02]  /*37f0*/  PRMT R213, RZ, 0x7610, R213 ;  /* 0x00007610ffd57816 */ /* 0x000fe400000000d5 */
[----:B------:R-:W-:Y:S02]  /*3800*/  PRMT R124, RZ, 0x7610, R124 ;  /* 0x00007610ff7c7816 */ /* 0x000fe4000000007c */
[----:B------:R-:W-:Y:S02]  /*3810*/  PRMT R126, RZ, 0x7610, R126 ;  /* 0x00007610ff7e7816 */ /* 0x000fe4000000007e */
[----:B------:R-:W3:Y:S01]  /*3820*/  @!P2 LDG.E.U16 R213, desc[UR12][R110.64] ;  /* 0x0000000c6ed5a981 */ /* 0x000ee2000c1e1500 */
[----:B-1----:R-:W-:-:S03]  /*3830*/  LOP3.LUT R115, R0, 0x54, RZ, 0xfc, !PT ;  /* 0x0000005400737812 */ /* 0x002fc600078efcff */
[----:B------:R1:W3:Y:S01]  /*3840*/  @!P3 LDG.E.U16 R124, desc[UR12][R108.64] ;  /* 0x0000000c6c7cb981 */ /* 0x0002e2000c1e1500 */
[----:B0-----:R-:W-:Y:S01]  /*3850*/  IMAD R120, R120, R121, RZ ;  /* 0x0000007978787224 */ /* 0x001fe200078e02ff */
[----:B------:R-:W-:-:S04]  /*3860*/  LOP3.LUT R121, R0, 0x4c, RZ, 0xfc, !PT ;  /* 0x0000004c00797812 */ /* 0x000fc800078efcff */
[----:B------:R-:W-:Y:S02]  /*3870*/  ISETP.GE.AND P3, PT, R121, UR10, PT ;  /* 0x0000000a79007c0c */ /* 0x000fe4000bf66270 */
[----:B------:R-:W0:Y:S01]  /*3880*/  LDC R121, c[0x0][0x3a8] ;  /* 0x0000ea00ff797b82 */ /* 0x000e220000000800 */
[----:B------:R-:W-:Y:S01]  /*3890*/  PRMT R127, RZ, 0x7610, R127 ;  /* 0x00007610ff7f7816 */ /* 0x000fe2000000007f */
[----:B-1----:R-:W-:Y:S01]  /*38a0*/  IMAD.WIDE R108, R120, 0x2, R106 ;  /* 0x00000002786c7825 */ /* 0x002fe200078e026a */
[----:B------:R-:W-:Y:S02]  /*38b0*/  PRMT R212, RZ, 0x7610, R212 ;  /* 0x00007610ffd47816 */ /* 0x000fe400000000d4 */
[----:B------:R-:W-:Y:S02]  /*38c0*/  LOP3.LUT R114, R0, 0x58, RZ, 0xfc, !PT ;  /* 0x0000005800727812 */ /* 0x000fe400078efcff */
[----:B------:R-:W3:Y:S01]  /*38d0*/  @!P4 LDG.E.U16 R127, desc[UR12][R108.64] ;  /* 0x0000000c6c7fc981 */ /* 0x000ee2000c1e1500 */
[----:B------:R-:W-:-:S02]  /*38e0*/  PRMT R211, RZ, 0x7610, R211 ;  /* 0x00007610ffd37816 */ /* 0x000fc400000000d3 */
[----:B------:R-:W-:-:S04]  /*38f0*/  LOP3.LUT R120, R0, 0x50, RZ, 0xfc, !PT ;  /* 0x0000005000787812 */ /* 0x000fc800078efcff */
[----:B------:R-:W-:Y:S01]  /*3900*/  ISETP.GE.AND P2, PT, R120, UR10, PT ;  /* 0x0000000a78007c0c */ /* 0x000fe2000bf46270 */
[----:B--2---:R-:W-:-:S05]  /*3910*/  IMAD.WIDE R110, R113, 0x2, R106 ;  /* 0x00000002716e7825 */ /* 0x004fca00078e026a */
[----:B------:R1:W2:Y:S01]  /*3920*/  @!P5 LDG.E.U16 R212, desc[UR12][R110.64] ;  /* 0x0000000c6ed4d981 */ /* 0x0002a2000c1e1500 */
[----:B------:R-:W-:Y:S02]  /*3930*/  ISETP.GE.AND P5, PT, R114, UR10, PT ;  /* 0x0000000a72007c0c */ /* 0x000fe4000bfa6270 */
[----:B------:R-:W-:Y:S01]  /*3940*/  LOP3.LUT R114, R0, 0x60, RZ, 0xfc, !PT ;  /* 0x0000006000727812 */ /* 0x000fe200078efcff */
[----:B0-----:R-:W-:Y:S01]  /*3950*/  IMAD R120, R120, R121, RZ ;  /* 0x0000007978787224 */ /* 0x001fe200078e02ff */
[----:B------:R-:W-:Y:S01]  /*3960*/  PRMT R129, RZ, 0x7610, R129 ;  /* 0x00007610ff817816 */ /* 0x000fe20000000081 */
[----:B------:R-:W0:Y:S02]  /*3970*/  LDC R121, c[0x0][0x3a8] ;  /* 0x0000ea00ff797b82 */ /* 0x000e240000000800 */
[----:B-1----:R-:W-:-:S05]  /*3980*/  IMAD.WIDE R110, R120, 0x2, R106 ;  /* 0x00000002786e7825 */ /* 0x002fca00078e026a */
[----:B------:R1:W2:Y:S01]  /*3990*/  @!P2 LDG.E.U16 R129, desc[UR12][R110.64] ;  /* 0x0000000c6e81a981 */ /* 0x0002a2000c1e1500 */
[----:B------:R-:W-:Y:S02]  /*39a0*/  PRMT R128, RZ, 0x7610, R128 ;  /* 0x00007610ff807816 */ /* 0x000fe40000000080 */
[----:B------:R-:W-:Y:S02]  /*39b0*/  LOP3.LUT R120, R0, 0x54, RZ, 0xfc, !PT ;  /* 0x0000005400787812 */ /* 0x000fe400078efcff */
[----:B------:R-:W-:-:S03]  /*39c0*/  PRMT R210, RZ, 0x7610, R210 ;  /* 0x00007610ffd27816 */ /* 0x000fc600000000d2 */
[----:B0-----:R-:W-:Y:S02]  /*39d0*/  IMAD R120, R120, R121, RZ ;  /* 0x0000007978787224 */ /* 0x001fe400078e02ff */
[----:B------:R-:W0:Y:S01]  /*39e0*/  LDC R121, c[0x0][0x3a8] ;  /* 0x0000ea00ff797b82 */ /* 0x000e220000000800 */
[----:B------:R-:W-:Y:S02]  /*39f0*/  PRMT R209, RZ, 0x7610, R209 ;  /* 0x00007610ffd17816 */ /* 0x000fe400000000d1 */
[----:B------:R-:W-:Y:S02]  /*3a00*/  PRMT R208, RZ, 0x7610, R208 ;  /* 0x00007610ffd07816 */ /* 0x000fe400000000d0 */
[----:B------:R-:W-:Y:S02]  /*3a10*/  PRMT R131, RZ, 0x7610, R131 ;  /* 0x00007610ff837816 */ /* 0x000fe40000000083 */
[----:B------:R-:W-:Y:S02]  /*3a20*/  PRMT R184, RZ, 0x7610, R184 ;  /* 0x00007610ffb87816 */ /* 0x000fe400000000b8 */
[----:B------:R-:W-:Y:S01]  /*3a30*/  PRMT R130, RZ, 0x7610, R130 ;  /* 0x00007610ff827816 */ /* 0x000fe20000000082 */
[----:B-----5:R-:W-:-:S05]  /*3a40*/  IMAD.WIDE R112, R2, 0x2, R106 ;  /* 0x0000000202707825 */ /* 0x020fca00078e026a */
[----:B------:R-:W5:Y:S01]  /*3a50*/  @!P6 LDG.E.U16 R126, desc[UR12][R112.64] ;  /* 0x0000000c707ee981 */ /* 0x000f62000c1e1500 */
[----:B------:R-:W-:Y:S02]  /*3a60*/  ISETP.GE.AND P6, PT, R115, UR10, PT ;  /* 0x0000000a73007c0c */ /* 0x000fe4000bfc6270 */
[----:B------:R-:W0:Y:S01]  /*3a70*/  LDC R115, c[0x0][0x3a8] ;  /* 0x0000ea00ff737b82 */ /* 0x000e220000000800 */
[----:B----4-:R-:W-:-:S05]  /*3a80*/  IMAD.WIDE R108, R196, 0x2, R106 ;  /* 0x00000002c46c7825 */ /* 0x010fca00078e026a */
[----:B------:R4:W2:Y:S01]  /*3a90*/  @!P3 LDG.E.U16 R211, desc[UR12][R108.64] ;  /* 0x0000000c6cd3b981 */ /* 0x0008a2000c1e1500 */
[----:B------:R-:W-:Y:S02]  /*3aa0*/  ISETP.GE.AND P3, PT, R114, UR10, PT ;  /* 0x0000000a72007c0c */ /* 0x000fe4000bf66270 */
[----:B------:R-:W-:-:S05]  /*3ab0*/  LOP3.LUT R114, R0, 0x58, RZ, 0xfc, !PT ;  /* 0x0000005800727812 */ /* 0x000fca00078efcff */
[----:B0-----:R-:W-:Y:S01]  /*3ac0*/  IMAD R114, R114, R115, RZ ;  /* 0x0000007372727224 */ /* 0x001fe200078e02ff */
[----:B------:R-:W-:-:S04]  /*3ad0*/  LOP3.LUT R115, R0, 0x64, RZ, 0xfc, !PT ;  /* 0x0000006400737812 */ /* 0x000fc800078efcff */
[----:B------:R-:W-:Y:S02]  /*3ae0*/  ISETP.GE.AND P2, PT, R115, UR10, PT ;  /* 0x0000000a73007c0c */ /* 0x000fe4000bf46270 */
[----:B------:R-:W0:Y:S01]  /*3af0*/  LDC R115, c[0x0][0x3a8] ;  /* 0x0000ea00ff737b82 */ /* 0x000e220000000800 */
[----:B-1----:R-:W-:Y:S01]  /*3b00*/  IMAD.WIDE R110, R114, 0x2, R106 ;  /* 0x00000002726e7825 */ /* 0x002fe200078e026a */
[----:B------:R-:W-:-:S04]  /*3b10*/  LOP3.LUT R114, R0, 0x68, RZ, 0xfc, !PT ;  /* 0x0000006800727812 */ /* 0x000fc800078efcff */
[----:B------:R-:W2:Y:S01]  /*3b20*/  @!P5 LDG.E.U16 R128, desc[UR12][R110.64] ;  /* 0x0000000c6e80d981 */ /* 0x000ea2000c1e1500 */
[----:B------:R-:W-:Y:S02]  /*3b30*/  ISETP.GE.AND P5, PT, R114, UR10, PT ;  /* 0x0000000a72007c0c */ /* 0x000fe4000bfa6270 */
[----:B------:R-:W-:Y:S01]  /*3b40*/  LOP3.LUT R114, R0, 0x60, RZ, 0xfc, !PT ;  /* 0x0000006000727812 */ /* 0x000fe200078efcff */
[----:B----4-:R-:W-:-:S05]  /*3b50*/  IMAD.WIDE R108, R120, 0x2, R106 ;  /* 0x00000002786c7825 */ /* 0x010fca00078e026a */
[----:B------:R1:W4:Y:S01]  /*3b60*/  @!P6 LDG.E.U16 R210, desc[UR12][R108.64] ;  /* 0x0000000c6cd2e981 */ /* 0x000322000c1e1500 */
[----:B0-----:R-:W-:-:S04]  /*3b70*/  IMAD R114, R114, R115, RZ ;  /* 0x0000007372727224 */ /* 0x001fc800078e02ff */
[--C-:B-1----:R-:W-:Y:S02]  /*3b80*/  IMAD.WIDE R108, R114, 0x2, R106.reuse ;  /* 0x00000002726c7825 */ /* 0x102fe400078e026a */
[----:B------:R-:W0:Y:S01]  /*3b90*/  LDC R114, c[0x0][0x3a8] ;  /* 0x0000ea00ff727b82 */ /* 0x000e220000000800 */
[----:B------:R-:W-:Y:S02]  /*3ba0*/  LEA.HI R2, R237, 0x9c, RZ, 0x1b ;  /* 0x0000009ced027811 */ /* 0x000fe400078fd8ff */
[----:B------:R-:W-:Y:S01]  /*3bb0*/  LOP3.LUT R120, R0, 0x64, RZ, 0xfc, !PT ;  /* 0x0000006400787812 */ /* 0x000fe200078efcff */
[----:B------:R-:W-:Y:S01]  /*3bc0*/  IMAD.WIDE R112, R231, 0x2, R106 ;  /* 0x00000002e7707825 */ /* 0x000fe200078e026a */
[----:B------:R-:W-:Y:S01]  /*3bd0*/  ISETP.GE.AND P4, PT, R2, UR10, PT ;  /* 0x0000000a02007c0c */ /* 0x000fe2000bf86270 */
[----:B------:R-:W2:Y:S01]  /*3be0*/  @!P3 LDG.E.U16 R131, desc[UR12][R108.64] ;  /* 0x0000000c6c83b981 */ /* 0x000ea2000c1e1500 */
[----:B------:R-:W-:Y:S01]  /*3bf0*/  LOP3.LUT R2, R0, 0x68, RZ, 0xfc, !PT ;  /* 0x0000006800027812 */ /* 0x000fe200078efcff */
[----:B------:R-:W-:-:S02]  /*3c00*/  IMAD R120, R120, R121, RZ ;  /* 0x0000007978787224 */ /* 0x000fc400078e02ff */
[----:B------:R1:W2:Y:S02]  /*3c10*/  @!P1 LDG.E.U16 R209, desc[UR12][R112.64] ;  /* 0x0000000c70d19981 */ /* 0x0002a4000c1e1500 */
[----:B0-----:R-:W-:Y:S01]  /*3c20*/  IMAD R2, R2, R114, RZ ;  /* 0x0000007202027224 */ /* 0x001fe200078e02ff */
[----:B------:R-:W-:-:S04]  /*3c30*/  LOP3.LUT R114, R0, 0x74, RZ, 0xfc, !PT ;  /* 0x0000007400727812 */ /* 0x000fc800078efcff */
[----:B------:R-:W-:Y:S02]  /*3c40*/  ISETP.GE.AND P6, PT, R114, UR10, PT ;  /* 0x0000000a72007c0c */ /* 0x000fe4000bfc6270 */
[----:B------:R-:W0:Y:S01]  /*3c50*/  LDC R114, c[0x0][0x3a8] ;  /* 0x0000ea00ff727b82 */ /* 0x000e220000000800 */
[----:B------:R-:W-:-:S04]  /*3c60*/  IMAD.WIDE R110, R120, 0x2, R106 ;  /* 0x00000002786e7825 */ /* 0x000fc800078e026a */
[----:B-1----:R-:W-:Y:S01]  /*3c70*/  IMAD.WIDE R112, R2, 0x2, R106 ;  /* 0x0000000202707825 */ /* 0x002fe200078e026a */
[C---:B------:R-:W-:Y:S01]  /*3c80*/  LOP3.LUT R2, R0.reuse, 0x78, RZ, 0xfc, !PT ;  /* 0x0000007800027812 */ /* 0x040fe200078efcff */
[----:B------:R-:W2:Y:S01]  /*3c90*/  @!P2 LDG.E.U16 R208, desc[UR12][R110.64] ;  /* 0x0000000c6ed0a981 */ /* 0x000ea2000c1e1500 */
[----:B------:R-:W-:Y:S01]  /*3ca0*/  LOP3.LUT R115, R0, 0x6c, RZ, 0xfc, !PT ;  /* 0x0000006c00737812 */ /* 0x000fe200078efcff */
[----:B------:R-:W1:Y:S01]  /*3cb0*/  LDC R120, c[0x0][0x3a8] ;  /* 0x0000ea00ff787b82 */ /* 0x000e620000000800 */
[----:B------:R-:W-:Y:S01]  /*3cc0*/  ISETP.GE.AND P2, PT, R2, UR10, PT ;  /* 0x0000000a02007c0c */ /* 0x000fe2000bf46270 */
[----:B------:R0:W2:Y:S01]  /*3cd0*/  @!P5 LDG.E.U16 R130, desc[UR12][R112.64] ;  /* 0x0000000c7082d981 */ /* 0x0000a2000c1e1500 */
[----:B------:R-:W-:-:S05]  /*3ce0*/  LOP3.LUT R2, R0, 0x70, RZ, 0xfc, !PT ;  /* 0x0000007000027812 */ /* 0x000fca00078efcff */
[----:B0-----:R-:W-:Y:S02]  /*3cf0*/  IMAD R2, R2, R114, RZ ;  /* 0x0000007202027224 */ /* 0x001fe400078e02ff */
[----:B------:R-:W0:Y:S01]  /*3d00*/  LDC R114, c[0x0][0x3a8] ;  /* 0x0000ea00ff727b82 */ /* 0x000e220000000800 */
[----:B------:R-:W-:Y:S02]  /*3d10*/  ISETP.GE.AND P1, PT, R115, UR10, PT ;  /* 0x0000000a73007c0c */ /* 0x000fe4000bf26270 */
[----:B------:R-:W-:Y:S01]  /*3d20*/  LOP3.LUT R115, R0, 0x70, RZ, 0xfc, !PT ;  /* 0x0000007000737812 */ /* 0x000fe200078efcff */
[----:B------:R-:W-:-:S03]  /*3d30*/  IMAD.WIDE R108, R2, 0x2, R106 ;  /* 0x00000002026c7825 */ /* 0x000fc600078e026a */
[----:B------:R-:W-:Y:S02]  /*3d40*/  ISETP.GE.AND P3, PT, R115, UR10, PT ;  /* 0x0000000a73007c0c */ /* 0x000fe4000bf66270 */
[C---:B------:R-:W-:Y:S02]  /*3d50*/  LOP3.LUT R2, R0.reuse, 0x78, RZ, 0xfc, !PT ;  /* 0x0000007800027812 */ /* 0x040fe400078efcff */
[----:B------:R-:W-:Y:S02]  /*3d60*/  LOP3.LUT R115, R0, 0x6c, RZ, 0xfc, !PT ;  /* 0x0000006c00737812 */ /* 0x000fe400078efcff */
[----:B------:R-:W-:-:S07]  /*3d70*/  PRMT R207, RZ, 0x7610, R207 ;  /* 0x00007610ffcf7816 */ /* 0x000fce00000000cf */
[----:B------:R-:W2:Y:S01]  /*3d80*/  @!P3 LDG.E.U16 R184, desc[UR12][R108.64] ;  /* 0x0000000c6cb8b981 */ /* 0x000ea2000c1e1500 */
[----:B0-----:R-:W-:Y:S01]  /*3d90*/  IMAD R2, R2, R114, RZ ;  /* 0x0000007202027224 */ /* 0x001fe200078e02ff */
[----:B------:R-:W-:Y:S01]  /*3da0*/  LOP3.LUT R114, R0, 0x84, RZ, 0xfc, !PT ;  /* 0x0000008400727812 */ /* 0x000fe200078efcff */
[----:B-1----:R-:W-:Y:S01]  /*3db0*/  IMAD R115, R115, R120, RZ ;  /* 0x0000007873737224 */ /* 0x002fe200078e02ff */
[----:B------:R-:W-:Y:S01]  /*3dc0*/  PRMT R181, RZ, 0x7610, R181 ;  /* 0x00007610ffb57816 */ /* 0x000fe200000000b5 */
[----:B------:R-:W0:Y:S01]  /*3dd0*/  LDC R120, c[0x0][0x3a8] ;  /* 0x0000ea00ff787b82 */ /* 0x000e220000000800 */
[----:B------:R-:W-:Y:S01]  /*3de0*/  ISETP.GE.AND P3, PT, R114, UR10, PT ;  /* 0x0000000a72007c0c */ /* 0x000fe2000bf66270 */
[----:B------:R-:W-:-:S05]  /*3df0*/  IMAD.WIDE R112, R115, 0x2, R106 ;  /* 0x0000000273707825 */ /* 0x000fca00078e026a */
[----:B------:R1:W2:Y:S01]  /*3e00*/  @!P1 LDG.E.U16 R207, desc[UR12][R112.64] ;  /* 0x0000000c70cf9981 */ /* 0x0002a2000c1e1500 */
[----:B------:R-:W0:Y:S01]  /*3e10*/  LDC R114, c[0x0][0x3a8] ;  /* 0x0000ea00ff727b82 */ /* 0x000e220000000800 */
[----:B-1----:R-:W-:Y:S01]  /*3e20*/  IMAD.WIDE R112, R2, 0x2, R106 ;  /* 0x0000000202707825 */ /* 0x002fe200078e026a */
[----:B------:R-:W-:-:S04]  /*3e30*/  LOP3.LUT R2, R0, 0x88, RZ, 0xfc, !PT ;  /* 0x0000008800027812 */ /* 0x000fc800078efcff */
[----:B------:R1:W2:Y:S01]  /*3e40*/  @!P2 LDG.E.U16 R181, desc[UR12][R112.64] ;  /* 0x0000000c70b5a981 */ /* 0x0002a2000c1e1500 */
[----:B------:R-:W-:Y:S02]  /*3e50*/  ISETP.GE.AND P2, PT, R2, UR10, PT ;  /* 0x0000000a02007c0c */ /* 0x000fe4000bf46270 */
[----:B------:R-:W-:-:S05]  /*3e60*/  LOP3.LUT R2, R0, 0x80, RZ, 0xfc, !PT ;  /* 0x0000008000027812 */ /* 0x000fca00078efcff */
[----:B0-----:R-:W-:Y:S02]  /*3e70*/  IMAD R2, R2, R114, RZ ;  /* 0x0000007202027224 */ /* 0x001fe400078e02ff */
[----:B------:R-:W0:Y:S02]  /*3e80*/  LDC R114, c[0x0][0x3a8] ;  /* 0x0000ea00ff727b82 */ /* 0x000e240000000800 */
[----:B------:R-:W-:Y:S01]  /*3e90*/  IMAD.WIDE R108, R2, 0x2, R106 ;  /* 0x00000002026c7825 */ /* 0x000fe200078e026a */
[----:B------:R-:W-:Y:S02]  /*3ea0*/  LOP3.LUT R2, R0, 0x88, RZ, 0xfc, !PT ;  /* 0x0000008800027812 */ /* 0x000fe400078efcff */
[----:B------:R-:W-:Y:S01]  /*3eb0*/  PRMT R205, RZ, 0x7610, R205 ;  /* 0x00007610ffcd7816 */ /* 0x000fe200000000cd */
[----:B-1----:R-:W-:Y:S01]  /*3ec0*/  IMAD.WIDE R112, R232, 0x2, R106 ;  /* 0x00000002e8707825 */ /* 0x002fe200078e026a */
[----:B------:R-:W-:-:S04]  /*3ed0*/  LOP3.LUT R115, R0, 0x74, RZ, 0xfc, !PT ;  /* 0x0000007400737812 */ /* 0x000fc800078efcff */
[----:B------:R1:W2:Y:S01]  /*3ee0*/  @!P0 LDG.E.U16 R205, desc[UR12][R112.64] ;  /* 0x0000000c70cd8981 */ /* 0x0002a2000c1e1500 */
[----:B------:R-:W-:Y:S02]  /*3ef0*/  IMAD R115, R115, R120, RZ ;  /* 0x0000007873737224 */ /* 0x000fe400078e02ff */
[----:B------:R-:W3:Y:S01]  /*3f00*/  LDC R120, c[0x0][0x3a8] ;  /* 0x0000ea00ff787b82 */ /* 0x000ee20000000800 */
[----:B0-----:R-:W-:Y:S02]  /*3f10*/  IMAD R2, R2, R114, RZ ;  /* 0x0000007202027224 */ /* 0x001fe400078e02ff */
[----:B------:R-:W-:Y:S01]  /*3f20*/  IMAD.WIDE R110, R115, 0x2, R106 ;  /* 0x00000002736e7825 */ /* 0x000fe200078e026a */
[----:B------:R-:W-:-:S04]  /*3f30*/  PRMT R206, RZ, 0x7610, R206 ;  /* 0x00007610ffce7816 */ /* 0x000fc800000000ce */
[----:B------:R-:W0:Y:S01]  /*3f40*/  LDC R114, c[0x0][0x3a8] ;  /* 0x0000ea00ff727b82 */ /* 0x000e220000000800 */
[----:B-1----:R-:W-:Y:S01]  /*3f50*/  IMAD.WIDE R112, R2, 0x2, R106 ;  /* 0x0000000202707825 */ /* 0x002fe200078e026a */
[C---:B------:R-:W-:Y:S02]  /*3f60*/  LOP3.LUT R115, R0.reuse, 0x80, RZ, 0xfc, !PT ;  /* 0x0000008000737812 */ /* 0x040fe400078efcff */
[----:B------:R-:W-:Y:S01]  /*3f70*/  PRMT R137, RZ, 0x7610, R137 ;  /* 0x00007610ff897816 */ /* 0x000fe20000000089 */
[----:B------:R1:W2:Y:S03]  /*3f80*/  @!P6 LDG.E.U16 R206, desc[UR12][R110.64] ;  /* 0x0000000c6ecee981 */ /* 0x0002a6000c1e1500 */
[----:B------:R-:W4:Y:S01]  /*3f90*/  LDC R2, c[0x0][0x3a8] ;  /* 0x0000ea00ff027b82 */ /* 0x000f220000000800 */
[----:B------:R-:W-:Y:S02]  /*3fa0*/  ISETP.GE.AND P1, PT, R115, UR10, PT ;  /* 0x0000000a73007c0c */ /* 0x000fe4000bf26270 */
[----:B------:R-:W-:-:S05]  /*3fb0*/  LOP3.LUT R115, R0, 0x84, RZ, 0xfc, !PT ;  /* 0x0000008400737812 */ /* 0x000fca00078efcff */
[----:B---3--:R-:W-:Y:S01]  /*3fc0*/  IMAD R115, R115, R120, RZ ;  /* 0x0000007873737224 */ /* 0x008fe200078e02ff */
[----:B------:R-:W-:Y:S01]  /*3fd0*/  PRMT R204, RZ, 0x7610, R204 ;  /* 0x00007610ffcc7816 */ /* 0x000fe200000000cc */
[----:B------:R-:W3:Y:S02]  /*3fe0*/  LDC R120, c[0x0][0x3a8] ;  /* 0x0000ea00ff787b82 */ /* 0x000ee40000000800 */
[----:B-1----:R-:W-:Y:S02]  /*3ff0*/  IMAD.WIDE R110, R115, 0x2, R106 ;  /* 0x00000002736e7825 */ /* 0x002fe400078e026a */
[----:B------:R1:W2:Y:S04]  /*4000*/  @!P1 LDG.E.U16 R137, desc[UR12][R108.64] ;  /* 0x0000000c6c899981 */ /* 0x0002a8000c1e1500 */
[----:B------:R-:W3:Y:S01]  /*4010*/  LDC R115, c[0x0][0x3a8] ;  /* 0x0000ea00ff737b82 */ /* 0x000ee20000000800 */
[----:B------:R-:W-:Y:S01]  /*4020*/  PRMT R136, RZ, 0x7610, R136 ;  /* 0x00007610ff887816 */ /* 0x000fe20000000088 */
[----:B0-----:R-:W-:Y:S01]  /*4030*/  IMAD R114, R250, R114, RZ ;  /* 0x00000072fa727224 */ /* 0x001fe200078e02ff */
[----:B------:R-:W2:Y:S01]  /*4040*/  @!P3 LDG.E.U16 R204, desc[UR12][R110.64] ;  /* 0x0000000c6eccb981 */ /* 0x000ea2000c1e1500 */
[----:B----4-:R-:W-:-:S03]  /*4050*/  IMAD R2, R252, R2, RZ ;  /* 0x00000002fc027224 */ /* 0x010fc600078e02ff */
[----:B------:R0:W4:Y:S01]  /*4060*/  @!P2 LDG.E.U16 R136, desc[UR12][R112.64] ;  /* 0x0000000c7088a981 */ /* 0x000122000c1e1500 */
[--C-:B-1----:R-:W-:Y:S02]  /*4070*/  IMAD.WIDE R108, R2, 0x2, R106.reuse ;  /* 0x00000002026c7825 */ /* 0x102fe400078e026a */
[----:B------:R-:W1:Y:S01]  /*4080*/  LDC R2, c[0x0][0x3a8] ;  /* 0x0000ea00ff027b82 */ /* 0x000e620000000800 */
[----:B------:R-:W-:Y:S01]  /*4090*/  ISETP.GE.AND P3, PT, R249, UR10, PT ;  /* 0x0000000af9007c0c */ /* 0x000fe2000bf66270 */
[----:B0-----:R-:W-:-:S04]  /*40a0*/  IMAD.WIDE R112, R114, 0x2, R106 ;  /* 0x0000000272707825 */ /* 0x001fc800078e026a */
[----:B---3--:R-:W-:-:S04]  /*40b0*/  IMAD R115, R251, R115, RZ ;  /* 0x00000073fb737224 */ /* 0x008fc800078e02ff */
[----:B------:R-:W-:-:S04]  /*40c0*/  IMAD.WIDE R110, R115, 0x2, R106 ;  /* 0x00000002736e7825 */ /* 0x000fc800078e026a */
[----:B-1----:R-:W-:-:S04]  /*40d0*/  IMAD R2, R249, R2, RZ ;  /* 0x00000002f9027224 */ /* 0x002fc800078e02ff */
[----:B------:R-:W-:Y:S02]  /*40e0*/  IMAD.WIDE R114, R2, 0x2, R106 ;  /* 0x0000000202727825 */ /* 0x000fe400078e026a */
[----:B------:R-:W0:Y:S01]  /*40f0*/  LDC R2, c[0x0][0x3a8] ;  /* 0x0000ea00ff027b82 */ /* 0x000e220000000800 */
[----:B------:R-:W-:Y:S02]  /*4100*/  PRMT R138, RZ, 0x7610, R138 ;  /* 0x00007610ff8a7816 */ /* 0x000fe4000000008a */
[----:B------:R-:W-:Y:S02]  /*4110*/  ISETP.GE.AND P2, PT, R250, UR10, PT ;  /* 0x0000000afa007c0c */ /* 0x000fe4000bf46270 */
[----:B------:R-:W-:Y:S02]  /*4120*/  ISETP.GE.AND P1, PT, R251, UR10, PT ;  /* 0x0000000afb007c0c */ /* 0x000fe4000bf26270 */
[----:B------:R1:W3:Y:S01]  /*4130*/  @!P3 LDG.E.U16 R138, desc[UR12][R114.64] ;  /* 0x0000000c728ab981 */ /* 0x0002e2000c1e1500 */
[----:B------:R-:W-:Y:S01]  /*4140*/  PRMT R202, RZ, 0x7610, R202 ;  /* 0x00007610ffca7816 */ /* 0x000fe200000000ca */
[----:B------:R-:W-:Y:S01]  /*4150*/  IMAD R120, R248, R120, RZ ;  /* 0x00000078f8787224 */ /* 0x000fe200078e02ff */
[----:B------:R-:W-:-:S06]  /*4160*/  PRMT R139, RZ, 0x7610, R139 ;  /* 0x00007610ff8b7816 */ /* 0x000fcc000000008b */
[----:B------:R0:W2:Y:S01]  /*4170*/  @!P2 LDG.E.U16 R202, desc[UR12][R112.64] ;  /* 0x0000000c70caa981 */ /* 0x0000a2000c1e1500 */
[----:B-1----:R-:W1:Y:S03]  /*4180*/  LDC R114, c[0x0][0x3a8] ;  /* 0x0000ea00ff727b82 */ /* 0x002e660000000800 */
[----:B------:R0:W2:Y:S02]  /*4190*/  @!P1 LDG.E.U16 R139, desc[UR12][R110.64] ;  /* 0x0000000c6e8b9981 */ /* 0x0000a4000c1e1500 */
[----:B0-----:R-:W-:Y:S01]  /*41a0*/  IMAD R2, R247, R2, RZ ;  /* 0x00000002f7027224 */ /* 0x001fe200078e02ff */
[----:B------:R-:W-:Y:S01]  /*41b0*/  ISETP.GE.AND P0, PT, R252, UR10, PT ;  /* 0x0000000afc007c0c */ /* 0x000fe2000bf06270 */
[----:B------:R-:W-:Y:S01]  /*41c0*/  IMAD.WIDE R112, R120, 0x2, R106 ;  /* 0x0000000278707825 */ /* 0x000fe200078e026a */
[----:B------:R-:W-:Y:S01]  /*41d0*/  PRMT R167, RZ, 0x7610, R167 ;  /* 0x00007610ffa77816 */ /* 0x000fe200000000a7 */
[----:B------:R-:W0:Y:S01]  /*41e0*/  LDC R120, c[0x0][0x3a8] ;  /* 0x0000ea00ff787b82 */ /* 0x000e220000000800 */
[----:B------:R-:W-:Y:S01]  /*41f0*/  ISETP.GE.AND P1, PT, R248, UR10, PT ;  /* 0x0000000af8007c0c */ /* 0x000fe2000bf26270 */
[----:B------:R-:W-:-:S06]  /*4200*/  IMAD.WIDE R110, R2, 0x2, R106 ;  /* 0x00000002026e7825 */ /* 0x000fcc00078e026a */
[----:B------:R-:W5:Y:S01]  /*4210*/  LDC R2, c[0x0][0x3a8] ;  /* 0x0000ea00ff027b82 */ /* 0x000f620000000800 */
[----:B------:R-:W-:Y:S01]  /*4220*/  PRMT R203, RZ, 0x7610, R203 ;  /* 0x00007610ffcb7816 */ /* 0x000fe200000000cb */
[----:B-1----:R-:W-:-:S04]  /*4230*/  IMAD R114, R242, R114, RZ ;  /* 0x00000072f2727224 */ /* 0x002fc800078e02ff */
[----:B------:R1:W2:Y:S02]  /*4240*/  @!P1 LDG.E.U16 R167, desc[UR12][R112.64] ;  /* 0x0000000c70a79981 */ /* 0x0002a4000c1e1500 */
[----:B------:R-:W5:Y:S01]  /*4250*/  LDC R115, c[0x0][0x3a8] ;  /* 0x0000ea00ff737b82 */ /* 0x000f620000000800 */
[----:B------:R-:W-:Y:S01]  /*4260*/  ISETP.GE.AND P2, PT, R247, UR10, PT ;  /* 0x0000000af7007c0c */ /* 0x000fe2000bf46270 */
[----:B------:R1:W2:Y:S01]  /*4270*/  @!P0 LDG.E.U16 R203, desc[UR12][R108.64] ;  /* 0x0000000c6ccb8981 */ /* 0x0002a2000c1e1500 */
[----:B------:R-:W-:Y:S01]  /*4280*/  PRMT R201, RZ, 0x7610, R201 ;  /* 0x00007610ffc97816 */ /* 0x000fe200000000c9 */
[----:B-1----:R-:W-:-:S04]  /*4290*/  IMAD.WIDE R112, R114, 0x2, R106 ;  /* 0x0000000272707825 */ /* 0x002fc800078e026a */
[----:B------:R-:W1:Y:S01]  /*42a0*/  LDC R114, c[0x0][0x3a8] ;  /* 0x0000ea00ff727b82 */ /* 0x000e620000000800 */
[----:B------:R-:W-:-:S04]  /*42b0*/  IMAD.WIDE R108, R233, 0x2, R106 ;  /* 0x00000002e96c7825 */ /* 0x000fc800078e026a */
[----:B0-----:R-:W-:Y:S01]  /*42c0*/  IMAD R120, R246, R120, RZ ;  /* 0x00000078f6787224 */ /* 0x001fe200078e02ff */
[----:B------:R-:W-:Y:S01]  /*42d0*/  PRMT R200, RZ, 0x7610, R200 ;  /* 0x00007610ffc87816 */ /* 0x000fe200000000c8 */
[----:B------:R0:W2:Y:S01]  /*42e0*/  @!P4 LDG.E.U16 R201, desc[UR12][R108.64] ;  /* 0x0000000c6cc9c981 */ /* 0x0000a2000c1e1500 */
[C---:B------:R-:W-:Y:S01]  /*42f0*/  ISETP.GE.AND P0, PT, R245.reuse, UR10, PT ;  /* 0x0000000af5007c0c */ /* 0x040fe2000bf06270 */
[----:B-----5:R-:W-:Y:S01]  /*4300*/  IMAD R2, R245, R2, RZ ;  /* 0x00000002f5027224 */ /* 0x020fe200078e02ff */
[----:B------:R-:W-:Y:S02]  /*4310*/  PRMT R199, RZ, 0x7610, R199 ;  /* 0x00007610ffc77816 */ /* 0x000fe400000000c7 */
[----:B------:R5:W2:Y:S01]  /*4320*/  @!P2 LDG.E.U16 R200, desc[UR12][R110.64] ;  /* 0x0000000c6ec8a981 */ /* 0x000aa2000c1e1500 */
[--C-:B0-----:R-:W-:Y:S02]  /*4330*/  IMAD.WIDE R108, R120, 0x2, R106.reuse ;  /* 0x00000002786c7825 */ /* 0x101fe400078e026a */
[----:B------:R-:W0:Y:S01]  /*4340*/  LDC R120, c[0x0][0x3a8] ;  /* 0x0000ea00ff787b82 */ /* 0x000e220000000800 */
[----:B------:R-:W-:Y:S01]  /*4350*/  ISETP.GE.AND P2, PT, R243, UR10, PT ;  /* 0x0000000af3007c0c */ /* 0x000fe2000bf46270 */
[----:B-----5:R-:W-:Y:S01]  /*4360*/  IMAD.WIDE R110, R2, 0x2, R106 ;  /* 0x00000002026e7825 */ /* 0x020fe200078e026a */
[----:B------:R-:W-:-:S03]  /*4370*/  ISETP.GE.AND P3, PT, R246, UR10, PT ;  /* 0x0000000af6007c0c */ /* 0x000fc6000bf66270 */
[----:B------:R-:W-:Y:S01]  /*4380*/  IMAD R115, R243, R115, RZ ;  /* 0x00000073f3737224 */ /* 0x000fe200078e02ff */
[----:B------:R5:W2:Y:S01]  /*4390*/  @!P0 LDG.E.U16 R199, desc[UR12][R110.64] ;  /* 0x0000000c6ec78981 */ /* 0x000aa2000c1e1500 */
[----:B------:R-:W-:Y:S01]  /*43a0*/  PRMT R198, RZ, 0x7610, R198 ;  /* 0x00007610ffc67816 */ /* 0x000fe200000000c6 */
[----:B-1----:R-:W-:Y:S01]  /*43b0*/  IMAD R114, R241, R114, RZ ;  /* 0x00000072f1727224 */ /* 0x002fe200078e02ff */
[----:B------:R-:W-:Y:S02]  /*43c0*/  PRMT R166, RZ, 0x7610, R166 ;  /* 0x00007610ffa67816 */ /* 0x000fe400000000a6 */
[----:B------:R-:W-:Y:S02]  /*43d0*/  ISETP.GE.AND P1, PT, R244, UR10, PT ;  /* 0x0000000af4007c0c */ /* 0x000fe4000bf26270 */
[----:B------:R-:W-:Y:S02]  /*43e0*/  PRMT R183, RZ, 0x7610, R183 ;  /* 0x00007610ffb77816 */ /* 0x000fe400000000b7 */
[----:B------:R-:W2:Y:S01]  /*43f0*/  @!P3 LDG.E.U16 R166, desc[UR12][R108.64] ;  /* 0x0000000c6ca6b981 */ /* 0x000ea2000c1e1500 */
[----:B-----5:R-:W-:-:S02]  /*4400*/  IMAD.WIDE R110, R115, 0x2, R106 ;  /* 0x00000002736e7825 */ /* 0x020fc400078e026a */
[----:B------:R-:W1:Y:S03]  /*4410*/  LDC R115, c[0x0][0x3a8] ;  /* 0x0000ea00ff737b82 */ /* 0x000e660000000800 */
[----:B------:R5:W2:Y:S01]  /*4420*/  @!P2 LDG.E.U16 R198, desc[UR12][R110.64] ;  /* 0x0000000c6ec6a981 */ /* 0x000aa2000c1e1500 */
[----:B0-----:R-:W-:Y:S01]  /*4430*/  IMAD R120, R244, R120, RZ ;  /* 0x00000078f4787224 */ /* 0x001fe200078e02ff */
[----:B------:R-:W-:Y:S01]  /*4440*/  ISETP.GE.AND P3, PT, R242, UR10, PT ;  /* 0x0000000af2007c0c */ /* 0x000fe2000bf66270 */
[--C-:B-----5:R-:W-:Y:S02]  /*4450*/  IMAD.WIDE R110, R114, 0x2, R106.reuse ;  /* 0x00000002726e7825 */ /* 0x120fe400078e026a */
[----:B------:R-:W0:Y:S02]  /*4460*/  LDC R114, c[0x0][0x3a8] ;  /* 0x0000ea00ff727b82 */ /* 0x000e240000000800 */
[----:B------:R-:W-:Y:S01]  /*4470*/  IMAD.WIDE R108, R120, 0x2, R106 ;  /* 0x00000002786c7825 */ /* 0x000fe200078e026a */
[----:B------:R-:W-:-:S02]  /*4480*/  LEA.HI R2, R237, 0xbc, RZ, 0x1b ;  /* 0x000000bced027811 */ /* 0x000fc400078fd8ff */
[----:B------:R-:W-:Y:S02]  /*4490*/  PRMT R180, RZ, 0x7610, R180 ;  /* 0x00007610ffb47816 */ /* 0x000fe400000000b4 */
[----:B------:R5:W2:Y:S01]  /*44a0*/  @!P1 LDG.E.U16 R183, desc[UR12][R108.64] ;  /* 0x0000000c6cb79981 */ /* 0x000aa2000c1e1500 */
[----:B------:R-:W-:Y:S02]  /*44b0*/  ISETP.GE.AND P0, PT, R2, UR10, PT ;  /* 0x0000000a02007c0c */ /* 0x000fe4000bf06270 */
[----:B------:R-:W-:Y:S01]  /*44c0*/  ISETP.GE.AND P1, PT, R241, UR10, PT ;  /* 0x0000000af1007c0c */ /* 0x000fe2000bf26270 */
[----:B------:R0:W2:Y:S01]  /*44d0*/  @!P3 LDG.E.U16 R180, desc[UR12][R112.64] ;  /* 0x0000000c70b4b981 */ /* 0x0000a2000c1e1500 */
[----:B------:R-:W-:Y:S02]  /*44e0*/  ISETP.GE.AND P2, PT, R240, UR10, PT ;  /* 0x0000000af0007c0c */ /* 0x000fe4000bf46270 */
[----:B------:R-:W-:Y:S02]  /*44f0*/  ISETP.GE.AND P3, PT, R239, UR10, PT ;  /* 0x0000000aef007c0c */ /* 0x000fe4000bf66270 */
[----:B------:R-:W-:Y:S01]  /*4500*/  PRMT R197, RZ, 0x7610, R197 ;  /* 0x00007610ffc57816 */ /* 0x000fe200000000c5 */
[----:B-----5:R-:W-:Y:S01]  /*4510*/  IMAD.WIDE R108, R234, 0x2, R106 ;  /* 0x00000002ea6c7825 */ /* 0x020fe200078e026a */
[----:B------:R-:W-:-:S02]  /*4520*/  PRMT R169, RZ, 0x7610, R169 ;  /* 0x00007610ffa97816 */ /* 0x000fc400000000a9 */
[----:B------:R-:W-:Y:S01]  /*4530*/  LOP3.LUT R2, R0, 0xcc, RZ, 0xfc, !PT ;  /* 0x000000cc00027812 */ /* 0x000fe200078efcff */
[----:B-1----:R-:W-:Y:S01]  /*4540*/  IMAD R115, R240, R115, RZ ;  /* 0x00000073f0737224 */ /* 0x002fe200078e02ff */
[----:B------:R1:W5:Y:S01]  /*4550*/  @!P0 LDG.E.U16 R197, desc[UR12][R108.64] ;  /* 0x0000000c6cc58981 */ /* 0x000362000c1e1500 */
[----:B0-----:R-:W-:Y:S01]  /*4560*/  IMAD R114, R239, R114, RZ ;  /* 0x00000072ef727224 */ /* 0x001fe200078e02ff */
[----:B------:R-:W-:Y:S02]  /*4570*/  ISETP.GE.AND P4, PT, R2, UR10, PT ;  /* 0x0000000a02007c0c */ /* 0x000fe4000bf86270 */
[----:B------:R0:W2:Y:S01]  /*4580*/  @!P1 LDG.E.U16 R169, desc[UR12][R110.64] ;  /* 0x0000000c6ea99981 */ /* 0x0000a2000c1e1500 */
[----:B------:R-:W-:Y:S02]  /*4590*/  PRMT R2, RZ, 0x7610, R2 ;  /* 0x00007610ff027816 */ /* 0x000fe40000000002 */
[----:B------:R-:W-:Y:S02]  /*45a0*/  PRMT R168, RZ, 0x7610, R168 ;  /* 0x00007610ffa87816 */ /* 0x000fe400000000a8 */
[----:B------:R-:W-:Y:S01]  /*45b0*/  LOP3.LUT R112, R0, 0xd0, RZ, 0xfc, !PT ;  /* 0x000000d000707812 */ /* 0x000fe200078efcff */
[----:B-1----:R-:W-:-:S04]  /*45c0*/  IMAD.WIDE R108, R115, 0x2, R106 ;  /* 0x00000002736c7825 */ /* 0x002fc800078e026a */
[----:B0-----:R-:W-:Y:S01]  /*45d0*/  IMAD.WIDE R110, R114, 0x2, R106 ;  /* 0x00000002726e7825 */ /* 0x001fe200078e026a */
[----:B------:R-:W-:Y:S01]  /*45e0*/  ISETP.GE.AND P0, PT, R112, UR10, PT ;  /* 0x0000000a70007c0c */ /* 0x000fe2000bf06270 */
[----:B------:R0:W2:Y:S01]  /*45f0*/  @!P2 LDG.E.U16 R2, desc[UR12][R108.64] ;  /* 0x0000000c6c02a981 */ /* 0x0000a2000c1e1500 */
[----:B------:R-:W-:-:S03]  /*4600*/  PRMT R193, RZ, 0x7610, R193 ;  /* 0x00007610ffc17816 */ /* 0x000fc600000000c1 */
[----:B------:R1:W2:Y:S01]  /*4610*/  @!P3 LDG.E.U16 R168, desc[UR12][R110.64] ;  /* 0x0000000c6ea8b981 */ /* 0x0002a2000c1e1500 */
[----:B------:R-:W-:Y:S01]  /*4620*/  PRMT R171, RZ, 0x7610, R171 ;  /* 0x00007610ffab7816 */ /* 0x000fe200000000ab */
[----:B0-----:R-:W-:Y:S01]  /*4630*/  IMAD.WIDE R108, R218, 0x2, R106 ;  /* 0x00000002da6c7825 */ /* 0x001fe200078e026a */
[----:B-1----:R-:W-:-:S04]  /*4640*/  LOP3.LUT R110, R0, 0xd4, RZ, 0xfc, !PT ;  /* 0x000000d4006e7812 */ /* 0x002fc800078efcff */
[----:B------:R0:W2:Y:S01]  /*4650*/  @!P4 LDG.E.U16 R193, desc[UR12][R108.64] ;  /* 0x0000000c6cc1c981 */ /* 0x0000a2000c1e1500 */
[----:B------:R-:W-:Y:S02]  /*4660*/  ISETP.GE.AND P1, PT, R110, UR10, PT ;  /* 0x0000000a6e007c0c */ /* 0x000fe4000bf26270 */
[----:B------:R-:W-:Y:S01]  /*4670*/  PRMT R192, RZ, 0x7610, R192 ;  /* 0x00007610ffc07816 */ /* 0x000fe200000000c0 */
[----:B0-----:R-:W-:-:S05]  /*4680*/  IMAD.WIDE R108, R219, 0x2, R106 ;  /* 0x00000002db6c7825 */ /* 0x001fca00078e026a */
[----:B------:R0:W2:Y:S02]  /*4690*/  @!P0 LDG.E.U16 R171, desc[UR12][R108.64] ;  /* 0x0000000c6cab8981 */ /* 0x0000a4000c1e1500 */
[----:B0-----:R-:W-:-:S05]  /*46a0*/  IMAD.WIDE R108, R220, 0x2, R106 ;  /* 0x00000002dc6c7825 */ /* 0x001fca00078e026a */
[----:B------:R0:W2:Y:S02]  /*46b0*/  @!P1 LDG.E.U16 R192, desc[UR12][R108.64] ;  /* 0x0000000c6cc09981 */ /* 0x0000a4000c1e1500 */
[----:B0-----:R-:W-:-:S04]  /*46c0*/  LOP3.LUT R108, R0, 0xd8, RZ, 0xfc, !PT ;  /* 0x000000d8006c7812 */ /* 0x001fc800078efcff */
[----:B------:R-:W-:Y:S02]  /*46d0*/  ISETP.GE.AND P0, PT, R108, UR10, PT ;  /* 0x0000000a6c007c0c */ /* 0x000fe4000bf06270 */
[----:B------:R-:W-:Y:S02]  /*46e0*/  LEA.HI R108, R237, 0xdc, RZ, 0x1b ;  /* 0x000000dced6c7811 */ /* 0x000fe400078fd8ff */
[----:B------:R-:W-:Y:S02]  /*46f0*/  PRMT R170, RZ, 0x7610, R170 ;  /* 0x00007610ffaa7816 */ /* 0x000fe400000000aa */
[----:B------:R-:W-:Y:S01]  /*4700*/  ISETP.GE.AND P1, PT, R108, UR10, PT ;  /* 0x0000000a6c007c0c */ /* 0x000fe2000bf26270 */
[----:B------:R-:W-:Y:S01]  /*4710*/  IMAD.WIDE R108, R221, 0x2, R106 ;  /* 0x00000002dd6c7825 */ /* 0x000fe200078e026a */
[----:B------:R-:W-:-:S05]  /*4720*/  PRMT R191, RZ, 0x7610, R191 ;  /* 0x00007610ffbf7816 */ /* 0x000fca00000000bf */
[----:B------:R0:W2:Y:S02]  /*4730*/  @!P0 LDG.E.U16 R170, desc[UR12][R108.64] ;  /* 0x0000000c6caa8981 */ /* 0x0000a4000c1e1500 */
[----:B0-----:R-:W-:-:S05]  /*4740*/  IMAD.WIDE R108, R235, 0x2, R106 ;  /* 0x00000002eb6c7825 */ /* 0x001fca00078e026a */
[----:B------:R0:W2:Y:S02]  /*4750*/  @!P1 LDG.E.U16 R191, desc[UR12][R108.64] ;  /* 0x0000000c6cbf9981 */ /* 0x0000a4000c1e1500 */
[----:B0-----:R-:W-:-:S04]  /*4760*/  LOP3.LUT R108, R0, 0xe0, RZ, 0xfc, !PT ;  /* 0x000000e0006c7812 */ /* 0x001fc800078efcff */
[----:B------:R-:W-:Y:S02]  /*4770*/  ISETP.GE.AND P0, PT, R108, UR10, PT ;  /* 0x0000000a6c007c0c */ /* 0x000fe4000bf06270 */
[----:B------:R-:W-:Y:S02]  /*4780*/  LOP3.LUT R108, R0, 0xe4, RZ, 0xfc, !PT ;  /* 0x000000e4006c7812 */ /* 0x000fe400078efcff */
        /* <DEDUP_REMOVED lines=36> */
[----:B------:R0:W2:Y:S01]  /*49d0*/  @!P1 LDG.E.U16 R187, desc[UR12][R108.64] ;  /* 0x0000000c6cbb9981 */ /* 0x0000a2000c1e1500 */
[----:B------:R-:W-:Y:S02]  /*49e0*/  IADD3 RZ, P2, PT, R96, UR4, RZ ;  /* 0x0000000460ff7c10 */ /* 0x000fe4000ff5e0ff */
[----:B0-----:R-:W-:-:S04]  /*49f0*/  LOP3.LUT R108, R237, 0x7f, RZ, 0xc0, !PT ;  /* 0x0000007fed6c7812 */ /* 0x001fc800078ec0ff */
[C---:B------:R-:W-:Y:S02]  /*4a00*/  ISETP.GE.AND P1, PT, R108.reuse, UR10, PT ;  /* 0x0000000a6c007c0c */ /* 0x040fe4000bf26270 */
[----:B------:R-:W-:Y:S01]  /*4a10*/  LOP3.LUT R108, R108, 0x80, RZ, 0xfc, !PT ;  /* 0x000000806c6c7812 */ /* 0x000fe200078efcff */
[----:B------:R-:W-:Y:S01]  /*4a20*/  VIADD R110, R96, UR4 ;  /* 0x00000004606e7c36 */ /* 0x000fe20008000000 */
[----:B------:R-:W-:Y:S02]  /*4a30*/  IADD3.X R111, PT, PT, R97, UR5, RZ, P2, !PT ;  /* 0x00000005616f7c10 */ /* 0x000fe400097fe4ff */
[----:B------:R-:W-:Y:S02]  /*4a40*/  ISETP.GE.AND P0, PT, R108, UR10, PT ;  /* 0x0000000a6c007c0c */ /* 0x000fe4000bf06270 */
[----:B------:R-:W-:Y:S01]  /*4a50*/  PRMT R108, RZ, 0x7610, R108 ;  /* 0x00007610ff6c7816 */ /* 0x000fe2000000006c */
[----:B------:R-:W-:Y:S01]  /*4a60*/  BAR.SYNC.DEFER_BLOCKING 0x0 ;  /* 0x0000000000007b1d */ /* 0x000fe20000010000 */
[----:B------:R-:W-:-:S02]  /*4a70*/  IADD3 RZ, P2, PT, R44, UR4, RZ ;  /* 0x000000042cff7c10 */ /* 0x000fc4000ff5e0ff */
[----:B------:R-:W-:Y:S01]  /*4a80*/  PRMT R109, RZ, 0x7610, R109 ;  /* 0x00007610ff6d7816 */ /* 0x000fe2000000006d */
[----:B------:R-:W-:-:S04]  /*4a90*/  VIADD R112, R94, UR4 ;  /* 0x000000045e707c36 */ /* 0x000fc80008000000 */
[----:B------:R-:W0:Y:S01]  /*4aa0*/  S2UR UR8, SR_CgaCtaId ;  /* 0x00000000000879c3 */ /* 0x000e220000008800 */
[----:B------:R1:W2:Y:S02]  /*4ab0*/  @!P1 LDG.E.U16 R108, desc[UR12][R110.64] ;  /* 0x0000000c6e6c9981 */ /* 0x0002a4000c1e1500 */
[----:B-1----:R-:W-:Y:S01]  /*4ac0*/  VIADD R110, R44, UR4 ;  /* 0x000000042c6e7c36 */ /* 0x002fe20008000000 */
[----:B------:R-:W-:Y:S02]  /*4ad0*/  IADD3.X R111, PT, PT, R45, UR5, RZ, P2, !PT ;  /* 0x000000052d6f7c10 */ /* 0x000fe400097fe4ff */
[----:B------:R-:W-:-:S03]  /*4ae0*/  IADD3 RZ, P2, PT, R94, UR4, RZ ;  /* 0x000000045eff7c10 */ /* 0x000fc6000ff5e0ff */
[----:B------:R1:W3:Y:S01]  /*4af0*/  @!P0 LDG.E.U16 R109, desc[UR12][R110.64] ;  /* 0x0000000c6e6d8981 */ /* 0x0002e2000c1e1500 */
[----:B------:R-:W-:Y:S02]  /*4b00*/  IADD3.X R113, PT, PT, R95, UR5, RZ, P2, !PT ;  /* 0x000000055f717c10 */ /* 0x000fe400097fe4ff */
[----:B------:R-:W-:Y:S02]  /*4b10*/  IADD3 RZ, P2, PT, R42, UR4, RZ ;  /* 0x000000042aff7c10 */ /* 0x000fe4000ff5e0ff */
[----:B-1----:R-:W-:Y:S02]  /*4b20*/  PRMT R110, RZ, 0x7610, R110 ;  /* 0x00007610ff6e7816 */ /* 0x002fe4000000006e */
[----:B------:R-:W-:-:S04]  /*4b30*/  PRMT R111, RZ, 0x7610, R111 ;  /* 0x00007610ff6f7816 */ /* 0x000fc8000000006f */
[----:B------:R1:W3:Y:S01]  /*4b40*/  @!P1 LDG.E.U16 R110, desc[UR12][R112.64] ;  /* 0x0000000c706e9981 */ /* 0x0002e2000c1e1500 */
[----:B------:R-:W-:Y:S02]  /*4b50*/  VIADD R114, R92, UR4 ;  /* 0x000000045c727c36 */ /* 0x000fe40008000000 */
        /* <DEDUP_REMOVED lines=8> */
[----:B------:R1:W3:Y:S02]  /*4be0*/  @!P1 LDG.E.U16 R112, desc[UR12][R114.64] ;  /* 0x0000000c72709981 */ /* 0x0002e4000c1e1500 */
[----:B-1----:R-:W-:Y:S01]  /*4bf0*/  VIADD R114, R40, UR4 ;  /* 0x0000000428727c36 */ /* 0x002fe20008000000 */
[----:B------:R-:W-:-:S05]  /*4c00*/  IADD3.X R115, PT, PT, R41, UR5, RZ, P2, !PT ;  /* 0x0000000529737c10 */ /* 0x000fca00097fe4ff */
[----:B------:R1:W3:Y:S01]  /*4c10*/  @!P0 LDG.E.U16 R113, desc[UR12][R114.64] ;  /* 0x0000000c72718981 */ /* 0x0002e2000c1e1500 */
[----:B------:R-:W-:Y:S01]  /*4c20*/  IADD3 RZ, P2, PT, R90, UR4, RZ ;  /* 0x000000045aff7c10 */ /* 0x000fe2000ff5e0ff */
[----:B------:R-:W-:Y:S01]  /*4c30*/  IMAD.SHL.U32 R196, R237, 0x2, RZ ;  /* 0x00000002edc47824 */ /* 0x000fe200078e00ff */
[----:B------:R-:W-:Y:S01]  /*4c40*/  UMOV UR7, 0x400 ;  /* 0x0000040000077882 */ /* 0x000fe20000000000 */
[----:B-1----:R-:W-:-:S04]  /*4c50*/  SHF.R.S32.HI R115, RZ, 0x6, R237 ;  /* 0x00000006ff737819 */ /* 0x002fc800000114ed */
[----:B------:R-:W-:Y:S01]  /*4c60*/  SGXT R115, R115, 0x1 ;  /* 0x000000017373781a */ /* 0x000fe20000000200 */
[----:B------:R-:W-:Y:S01]  /*4c70*/  VIADD R120, R90, UR4 ;  /* 0x000000045a787c36 */ /* 0x000fe20008000000 */
[----:B------:R-:W-:Y:S01]  /*4c80*/  PRMT R114, RZ, 0x7610, R114 ;  /* 0x00007610ff727816 */ /* 0x000fe20000000072 */
[----:B0-----:R-:W-:Y:S01]  /*4c90*/  ULEA UR7, UR8, UR7, 0x18 ;  /* 0x0000000708077291 */ /* 0x001fe2000f8ec0ff */
[----:B------:R-:W-:Y:S02]  /*4ca0*/  IADD3.X R121, PT, PT, R91, UR5, RZ, P2, !PT ;  /* 0x000000055b797c10 */ /* 0x000fe400097fe4ff */
[----:B------:R-:W-:Y:S02]  /*4cb0*/  LOP3.LUT R115, R115, 0x90, RZ, 0xc0, !PT ;  /* 0x0000009073737812 */ /* 0x000fe400078ec0ff */
[----:B------:R-:W-:Y:S01]  /*4cc0*/  IADD3 RZ, P2, PT, R38, UR4, RZ ;  /* 0x0000000426ff7c10 */ /* 0x000fe2000ff5e0ff */
[----:B------:R0:W3:Y:S01]  /*4cd0*/  @!P1 LDG.E.U16 R114, desc[UR12][R120.64] ;  /* 0x0000000c78729981 */ /* 0x0000e2000c1e1500 */
[----:B------:R-:W-:-:S02]  /*4ce0*/  LOP3.LUT R196, R115, 0x7e, R196, 0x78, !PT ;  /* 0x0000007e73c47812 */ /* 0x000fc400078e78c4 */
[----:B------:R-:W-:-:S03]  /*4cf0*/  PRMT R115, RZ, 0x7610, R115 ;  /* 0x00007610ff737816 */ /* 0x000fc60000000073 */
[----:B------:R1:W-:Y:S01]  /*4d00*/  STS.U16 [R196+UR7], R3 ;  /* 0x00000003c4007988 */ /* 0x0003e20008000407 */
[----:B0-----:R-:W-:Y:S01]  /*4d10*/  VIADD R120, R38, UR4 ;  /* 0x0000000426787c36 */ /* 0x001fe20008000000 */
[----:B------:R-:W-:Y:S02]  /*4d20*/  IADD3.X R121, PT, PT, R39, UR5, RZ, P2, !PT ;  /* 0x0000000527797c10 */ /* 0x000fe400097fe4ff */
[----:B------:R-:W-:-:S03]  /*4d30*/  IADD3 RZ, P2, PT, R88, UR4, RZ ;  /* 0x0000000458ff7c10 */ /* 0x000fc6000ff5e0ff */
[----:B------:R0:W3:Y:S01]  /*4d40*/  @!P0 LDG.E.U16 R115, desc[UR12][R120.64] ;  /* 0x0000000c78738981 */ /* 0x0000e2000c1e1500 */
[----:B-1----:R-:W-:-:S03]  /*4d50*/  PRMT R3, RZ, 0x7610, R3 ;  /* 0x00007610ff037816 */ /* 0x002fc60000000003 */
[----:B------:R1:W-:Y:S01]  /*4d60*/  STS.U16 [R196+UR7+0x200], R178 ;  /* 0x000200b2c4007988 */ /* 0x0003e20008000407 */
[----:B0-----:R-:W-:Y:S01]  /*4d70*/  VIADD R120, R88, UR4 ;  /* 0x0000000458787c36 */ /* 0x001fe20008000000 */
[----:B------:R-:W-:Y:S02]  /*4d80*/  IADD3.X R121, PT, PT, R89, UR5, RZ, P2, !PT ;  /* 0x0000000559797c10 */ /* 0x000fe400097fe4ff */
[C---:B------:R-:W-:Y:S02]  /*4d90*/  IADD3 RZ, P2, PT, R36.reuse, UR4, RZ ;  /* 0x0000000424ff7c10 */ /* 0x040fe4000ff5e0ff */
[----:B-1----:R-:W-:Y:S01]  /*4da0*/  PRMT R178, RZ, 0x7610, R178 ;  /* 0x00007610ffb27816 */ /* 0x002fe200000000b2 */
[----:B------:R0:W3:Y:S01]  /*4db0*/  @!P1 LDG.E.U16 R3, desc[UR12][R120.64] ;  /* 0x0000000c78039981 */ /* 0x0000e2000c1e1500 */
[----:B------:R-:W-:Y:S01]  /*4dc0*/  PRMT R182, RZ, 0x7610, R182 ;  /* 0x00007610ffb67816 */ /* 0x000fe200000000b6 */
[----:B0-----:R-:W-:Y:S01]  /*4dd0*/  VIADD R120, R36, UR4 ;  /* 0x0000000424787c36 */ /* 0x001fe20008000000 */
[----:B------:R-:W-:-:S02]  /*4de0*/  IADD3.X R121, PT, PT, R37, UR5, RZ, P2, !PT ;  /* 0x0000000525797c10 */ /* 0x000fc400097fe4ff */
[----:B------:R-:W-:-:S03]  /*4df0*/  IADD3 RZ, P2, PT, R86, UR4, RZ ;  /* 0x0000000456ff7c10 */ /* 0x000fc6000ff5e0ff */
[----:B------:R0:W5:Y:S04]  /*4e00*/  @!P0 LDG.E.U16 R178, desc[UR12][R120.64] ;  /* 0x0000000c78b28981 */ /* 0x000168000c1e1500 */
[----:B------:R1:W-:Y:S01]  /*4e10*/  STS.U16 [R196+UR7+0x600], R122 ;  /* 0x0006007ac4007988 */ /* 0x0003e20008000407 */
[----:B0-----:R-:W-:Y:S01]  /*4e20*/  VIADD R120, R86, UR4 ;  /* 0x0000000456787c36 */ /* 0x001fe20008000000 */
[----:B------:R-:W-:Y:S02]  /*4e30*/  IADD3.X R121, PT, PT, R87, UR5, RZ, P2, !PT ;  /* 0x0000000557797c10 */ /* 0x000fe400097fe4ff */
[----:B-1----:R-:W-:Y:S01]  /*4e40*/  IADD3 R122, P2, PT, R98, UR4, RZ ;  /* 0x00000004627a7c10 */ /* 0x002fe2000ff5e0ff */
[----:B------:R0:W-:Y:S04]  /*4e50*/  STS.U16 [R196+UR7+0x400], R123 ;  /* 0x0004007bc4007988 */ /* 0x0001e80008000407 */
[----:B------:R1:W5:Y:S01]  /*4e60*/  @!P1 LDG.E.U16 R182, desc[UR12][R120.64] ;  /* 0x0000000c78b69981 */ /* 0x000362000c1e1500 */
[----:B0-----:R-:W-:-:S02]  /*4e70*/  IADD3.X R123, PT, PT, R99, UR5, RZ, P2, !PT ;  /* 0x00000005637b7c10 */ /* 0x001fc400097fe4ff */
[----:B-1----:R-:W-:Y:S02]  /*4e80*/  PRMT R120, RZ, 0x7610, R120 ;  /* 0x00007610ff787816 */ /* 0x002fe40000000078 */
[----:B------:R-:W-:-:S04]  /*4e90*/  PRMT R121, RZ, 0x7610, R121 ;  /* 0x00007610ff797816 */ /* 0x000fc80000000079 */
[----:B------:R0:W5:Y:S02]  /*4ea0*/  @!P1 LDG.E.U16 R120, desc[UR12][R122.64] ;  /* 0x0000000c7a789981 */ /* 0x000164000c1e1500 */
[----:B0-----:R-:W-:-:S04]  /*4eb0*/  IADD3 R122, P2, PT, R100, UR4, RZ ;  /* 0x00000004647a7c10 */ /* 0x001fc8000ff5e0ff */
[----:B------:R-:W-:Y:S01]  /*4ec0*/  IADD3.X R123, PT, PT, R101, UR5, RZ, P2, !PT ;  /* 0x00000005657b7c10 */ /* 0x000fe200097fe4ff */
[----:B------:R0:W-:Y:S04]  /*4ed0*/  STS.U16 [R196+UR7+0xa00], R177 ;  /* 0x000a00b1c4007988 */ /* 0x0001e80008000407 */
[----:B------:R1:W5:Y:S01]  /*4ee0*/  @!P1 LDG.E.U16 R121, desc[UR12][R122.64] ;  /* 0x0000000c7a799981 */ /* 0x000362000c1e1500 */
[----:B0-----:R-:W-:Y:S02]  /*4ef0*/  PRMT R177, RZ, 0x7610, R177 ;  /* 0x00007610ffb17816 */ /* 0x001fe400000000b1 */
[----:B-1----:R-:W-:-:S04]  /*4f00*/  IADD3 R122, P2, PT, R102, UR4, RZ ;  /* 0x00000004667a7c10 */ /* 0x002fc8000ff5e0ff */
[----:B------:R-:W-:Y:S01]  /*4f10*/  IADD3.X R123, PT, PT, R103, UR5, RZ, P2, !PT ;  /* 0x00000005677b7c10 */ /* 0x000fe200097fe4ff */
[----:B------:R0:W-:Y:S04]  /*4f20*/  STS.U16 [R196+UR7+0x800], R179 ;  /* 0x000800b3c4007988 */ /* 0x0001e80008000407 */
[----:B------:R1:W5:Y:S01]  /*4f30*/  @!P1 LDG.E.U16 R177, desc[UR12][R122.64] ;  /* 0x0000000c7ab19981 */ /* 0x000362000c1e1500 */
[----:B0-----:R-:W-:Y:S02]  /*4f40*/  PRMT R179, RZ, 0x7610, R179 ;  /* 0x00007610ffb37816 */ /* 0x001fe400000000b3 */
[----:B-1----:R-:W-:Y:S01]  /*4f50*/  IADD3 R122, P2, PT, R104, UR4, RZ ;  /* 0x00000004687a7c10 */ /* 0x002fe2000ff5e0ff */
[----:B------:R0:W-:Y:S03]  /*4f60*/  STS.U16 [R196+UR7+0xe00], R124 ;  /* 0x000e007cc4007988 */ /* 0x0001e60008000407 */
[----:B------:R-:W-:Y:S01]  /*4f70*/  IADD3.X R123, PT, PT, R105, UR5, RZ, P2, !PT ;  /* 0x00000005697b7c10 */ /* 0x000fe200097fe4ff */
[----:B------:R1:W-:Y:S04]  /*4f80*/  STS.U16 [R196+UR7+0xc00], R125 ;  /* 0x000c007dc4007988 */ /* 0x0003e80008000407 */
[----:B------:R4:W5:Y:S01]  /*4f90*/  @!P1 LDG.E.U16 R179, desc[UR12][R122.64] ;  /* 0x0000000c7ab39981 */ /* 0x000962000c1e1500 */
[----:B0-----:R-:W-:-:S04]  /*4fa0*/  IADD3 R124, P2, PT, R76, UR4, RZ ;  /* 0x000000044c7c7c10 */ /* 0x001fc8000ff5e0ff */
[----:B-1----:R-:W-:Y:S02]  /*4fb0*/  IADD3.X R125, PT, PT, R77, UR5, RZ, P2, !PT ;  /* 0x000000054d7d7c10 */ /* 0x002fe400097fe4ff */
[----:B----4-:R-:W-:Y:S02]  /*4fc0*/  PRMT R122, RZ, 0x7610, R122 ;  /* 0x00007610ff7a7816 */ /* 0x010fe4000000007a */
[----:B------:R-:W-:-:S04]  /*4fd0*/  PRMT R123, RZ, 0x7610, R123 ;  /* 0x00007610ff7b7816 */ /* 0x000fc8000000007b */
[----:B------:R0:W4:Y:S04]  /*4fe0*/  @!P1 LDG.E.U16 R122, desc[UR12][R124.64] ;  /* 0x0000000c7c7a9981 */ /* 0x000128000c1e1500 */
[----:B------:R1:W-:Y:S01]  /*4ff0*/  STS.U16 [R196+UR7+0x1200], R126 ;  /* 0x0012007ec4007988 */ /* 0x0003e20008000407 */
[----:B0-----:R-:W-:-:S04]  /*5000*/  IADD3 R124, P2, PT, R78, UR4, RZ ;  /* 0x000000044e7c7c10 */ /* 0x001fc8000ff5e0ff */
[----:B------:R-:W-:Y:S02]  /*5010*/  IADD3.X R125, PT, PT, R79, UR5, RZ, P2, !PT ;  /* 0x000000054f7d7c10 */ /* 0x000fe400097fe4ff */
[----:B-1----:R-:W-:Y:S01]  /*5020*/  IADD3 R126, P2, PT, R80, UR4, RZ ;  /* 0x00000004507e7c10 */ /* 0x002fe2000ff5e0ff */
[----:B------:R0:W-:Y:S04]  /*5030*/  STS.U16 [R196+UR7+0x1000], R127 ;  /* 0x0010007fc4007988 */ /* 0x0001e80008000407 */
[----:B------:R1:W4:Y:S01]  /*5040*/  @!P1 LDG.E.U16 R123, desc[UR12][R124.64] ;  /* 0x0000000c7c7b9981 */ /* 0x000322000c1e1500 */
[----:B0-----:R-:W-:Y:S02]  /*5050*/  IADD3.X R127, PT, PT, R81, UR5, RZ, P2, !PT ;  /* 0x00000005517f7c10 */ /* 0x001fe400097fe4ff */
[----:B-1----:R-:W-:-:S02]  /*5060*/  PRMT R124, RZ, 0x7610, R124 ;  /* 0x00007610ff7c7816 */ /* 0x002fc4000000007c */
[----:B------:R-:W-:-:S04]  /*5070*/  PRMT R125, RZ, 0x7610, R125 ;  /* 0x00007610ff7d7816 */ /* 0x000fc8000000007d */
[----:B------:R0:W4:Y:S04]  /*5080*/  @!P1 LDG.E.U16 R124, desc[UR12][R126.64] ;  /* 0x0000000c7e7c9981 */ /* 0x000128000c1e1500 */
[----:B--2---:R1:W-:Y:S01]  /*5090*/  STS.U16 [R196+UR7+0x1600], R128 ;  /* 0x00160080c4007988 */ /* 0x0043e20008000407 */
[----:B0-----:R-:W-:-:S04]  /*50a0*/  IADD3 R126, P2, PT, R82, UR4, RZ ;  /* 0x00000004527e7c10 */ /* 0x001fc8000ff5e0ff */
[----:B------:R-:W-:Y:S02]  /*50b0*/  IADD3.X R127, PT, PT, R83, UR5, RZ, P2, !PT ;  /* 0x00000005537f7c10 */ /* 0x000fe400097fe4ff */
[----:B-1----:R-:W-:Y:S01]  /*50c0*/  IADD3 R128, P2, PT, R84, UR4, RZ ;  /* 0x0000000454807c10 */ /* 0x002fe2000ff5e0ff */
[----:B------:R0:W-:Y:S04]  /*50d0*/  STS.U16 [R196+UR7+0x1400], R129 ;  /* 0x00140081c4007988 */ /* 0x0001e80008000407 */
[----:B------:R1:W2:Y:S01]  /*50e0*/  @!P1 LDG.E.U16 R125, desc[UR12][R126.64] ;  /* 0x0000000c7e7d9981 */ /* 0x0002a2000c1e1500 */
[----:B0-----:R-:W-:Y:S02]  /*50f0*/  IADD3.X R129, PT, PT, R85, UR5, RZ, P2, !PT ;  /* 0x0000000555817c10 */ /* 0x001fe400097fe4ff */
[----:B-1----:R-:W-:-:S02]  /*5100*/  PRMT R126, RZ, 0x7610, R126 ;  /* 0x00007610ff7e7816 */ /* 0x002fc4000000007e */
[----:B------:R-:W-:-:S04]  /*5110*/  PRMT R127, RZ, 0x7610, R127 ;  /* 0x00007610ff7f7816 */ /* 0x000fc8000000007f */
[----:B------:R0:W2:Y:S04]  /*5120*/  @!P1 LDG.E.U16 R126, desc[UR12][R128.64] ;  /* 0x0000000c807e9981 */ /* 0x0000a8000c1e1500 */
[----:B------:R1:W-:Y:S01]  /*5130*/  STS.U16 [R196+UR7+0x1a00], R130 ;  /* 0x001a0082c4007988 */ /* 0x0003e20008000407 */
        /* <DEDUP_REMOVED lines=8> */
[----:B------:R0:W2:Y:S02]  /*51c0*/  @!P1 LDG.E.U16 R128, desc[UR12][R130.64] ;  /* 0x0000000c82809981 */ /* 0x0000a4000c1e1500 */
[----:B0-----:R-:W-:-:S04]  /*51d0*/  IADD3 R130, P2, PT, R68, UR4, RZ ;  /* 0x0000000444827c10 */ /* 0x001fc8000ff5e0ff */
[----:B------:R-:W-:Y:S01]  /*51e0*/  IADD3.X R131, PT, PT, R69, UR5, RZ, P2, !PT ;  /* 0x0000000545837c10 */ /* 0x000fe200097fe4ff */
[----:B------:R0:W-:Y:S04]  /*51f0*/  STS.U16 [R196+UR7+0x1e00], R181 ;  /* 0x001e00b5c4007988 */ /* 0x0001e80008000407 */
[----:B------:R1:W2:Y:S01]  /*5200*/  @!P1 LDG.E.U16 R129, desc[UR12][R130.64] ;  /* 0x0000000c82819981 */ /* 0x0002a2000c1e1500 */
[----:B0-----:R-:W-:Y:S02]  /*5210*/  PRMT R181, RZ, 0x7610, R181 ;  /* 0x00007610ffb57816 */ /* 0x001fe400000000b5 */
[----:B-1----:R-:W-:-:S04]  /*5220*/  IADD3 R130, P2, PT, R70, UR4, RZ ;  /* 0x0000000446827c10 */ /* 0x002fc8000ff5e0ff */
[----:B------:R-:W-:Y:S01]  /*5230*/  IADD3.X R131, PT, PT, R71, UR5, RZ, P2, !PT ;  /* 0x0000000547837c10 */ /* 0x000fe200097fe4ff */
[----:B------:R0:W-:Y:S04]  /*5240*/  STS.U16 [R196+UR7+0x1c00], R184 ;  /* 0x001c00b8c4007988 */ /* 0x0001e80008000407 */
[----:B------:R1:W2:Y:S01]  /*5250*/  @!P1 LDG.E.U16 R181, desc[UR12][R130.64] ;  /* 0x0000000c82b59981 */ /* 0x0002a2000c1e1500 */
[----:B0-----:R-:W-:Y:S02]  /*5260*/  PRMT R184, RZ, 0x7610, R184 ;  /* 0x00007610ffb87816 */ /* 0x001fe400000000b8 */
[----:B-1----:R-:W-:Y:S01]  /*5270*/  IADD3 R130, P2, PT, R72, UR4, RZ ;  /* 0x0000000448827c10 */ /* 0x002fe2000ff5e0ff */
[----:B------:R0:W-:Y:S03]  /*5280*/  STS.U16 [R196+UR7+0x2200], R136 ;  /* 0x00220088c4007988 */ /* 0x0001e60008000407 */
[----:B------:R-:W-:Y:S01]  /*5290*/  IADD3.X R131, PT, PT, R73, UR5, RZ, P2, !PT ;  /* 0x0000000549837c10 */ /* 0x000fe200097fe4ff */
[----:B------:R1:W-:Y:S04]  /*52a0*/  STS.U16 [R196+UR7+0x2000], R137 ;  /* 0x00200089c4007988 */ /* 0x0003e80008000407 */
[----:B------:R3:W2:Y:S01]  /*52b0*/  @!P1 LDG.E.U16 R184, desc[UR12][R130.64] ;  /* 0x0000000c82b89981 */ /* 0x0006a2000c1e1500 */
[----:B0-----:R-:W-:-:S04]  /*52c0*/  IADD3 R136, P2, PT, R64, UR4, RZ ;  /* 0x0000000440887c10 */ /* 0x001fc8000ff5e0ff */
[----:B-1----:R-:W-:Y:S02]  /*52d0*/  IADD3.X R137, PT, PT, R65, UR5, RZ, P2, !PT ;  /* 0x0000000541897c10 */ /* 0x002fe400097fe4ff */
[----:B---3--:R-:W-:Y:S02]  /*52e0*/  PRMT R130, RZ, 0x7610, R130 ;  /* 0x00007610ff827816 */ /* 0x008fe40000000082 */
[----:B------:R-:W-:-:S04]  /*52f0*/  PRMT R131, RZ, 0x7610, R131 ;  /* 0x00007610ff837816 */ /* 0x000fc80000000083 */
[----:B------:R0:W3:Y:S04]  /*5300*/  @!P1 LDG.E.U16 R130, desc[UR12][R136.64] ;  /* 0x0000000c88829981 */ /* 0x0000e8000c1e1500 */
        /* <DEDUP_REMOVED lines=37> */
[----:B-----5:R-:W-:Y:S02]  /*5560*/  PRMT R166, RZ, 0x7610, R166 ;  /* 0x00007610ffa67816 */ /* 0x020fe400000000a6 */
[----:B------:R-:W-:-:S04]  /*5570*/  PRMT R167, RZ, 0x7610, R167 ;  /* 0x00007610ffa77816 */ /* 0x000fc800000000a7 */
[----:B------:R0:W5:Y:S04]  /*5580*/  @!P1 LDG.E.U16 R166, desc[UR12][R168.64] ;  /* 0x0000000ca8a69981 */ /* 0x000168000c1e1500 */
        /* <DEDUP_REMOVED lines=14> */
[----:B0-----:R-:W-:-:S03]  /*5670*/  IADD3 R172, P1, PT, R46, UR4, RZ ;  /* 0x000000042eac7c10 */ /* 0x001fc6000ff3e0ff */
[----:B------:R0:W-:Y:S01]  /*5680*/  STS.U16 [R196+UR7+0x3800], R173 ;  /* 0x003800adc4007988 */ /* 0x0001e20008000407 */
[----:B-1----:R-:W-:Y:S02]  /*5690*/  PRMT R170, RZ, 0x7610, R170 ;  /* 0x00007610ffaa7816 */ /* 0x002fe400000000aa */
[----:B0-----:R-:W-:-:S05]  /*56a0*/  IADD3.X R173, PT, PT, R47, UR5, RZ, P1, !PT ;  /* 0x000000052fad7c10 */ /* 0x001fca0008ffe4ff */
[----:B------:R0:W2:Y:S01]  /*56b0*/  @!P0 LDG.E.U16 R170, desc[UR12][R172.64] ;  /* 0x0000000cacaa8981 */ /* 0x0000a2000c1e1500 */
[----:B------:R-:W-:Y:S02]  /*56c0*/  PRMT R171, RZ, 0x7610, R171 ;  /* 0x00007610ffab7816 */ /* 0x000fe400000000ab */
        /* <DEDUP_REMOVED lines=9> */
[----:B0-----:R-:W-:Y:S02]  /*5760*/  LOP3.LUT R196, R196, 0x20, RZ, 0x3c, !PT ;  /* 0x00000020c4c47812 */ /* 0x001fe400078e3cff */
[----:B-1----:R-:W-:Y:S02]  /*5770*/  IADD3 R172, P1, PT, R52, UR4, RZ ;  /* 0x0000000434ac7c10 */ /* 0x002fe4000ff3e0ff */
[----:B------:R-:W-:-:S02]  /*5780*/  PRMT R186, RZ, 0x7610, R186 ;  /* 0x00007610ffba7816 */ /* 0x000fc400000000ba */
        /* <DEDUP_REMOVED lines=8> */
[----:B------:R-:W-:-:S03]  /*5810*/  PRMT R173, RZ, 0x7610, R173 ;  /* 0x00007610ffad7816 */ /* 0x000fc600000000ad */
        /* <DEDUP_REMOVED lines=58> */
[----:B------:R1:W3:Y:S01]  /*5bc0*/  @!P0 LDG.E.U16 R207, desc[UR12][R194.64] ;  /* 0x0000000cc2cf8981 */ /* 0x0002e2000c1e1500 */
        /* <DEDUP_REMOVED lines=29> */
[----:B------:R1:W4:Y:S01]  /*5da0*/  @!P0 LDG.E.U16 R201, desc[UR12][R194.64] ;  /* 0x0000000cc2c98981 */ /* 0x000322000c1e1500 */
        /* <DEDUP_REMOVED lines=17> */
[----:B------:R-:W-:-:S05]  /*5ec0*/  IADD3.X R195, PT, PT, R165, UR5, RZ, P1, !PT ;  /* 0x00000005a5c37c10 */ /* 0x000fca0008ffe4ff */
[----:B------:R-:W4:Y:S04]  /*5ed0*/  @!P0 LDG.E.U16 R197, desc[UR12][R194.64] ;  /* 0x0000000cc2c58981 */ /* 0x000f28000c1e1500 */
[----:B------:R0:W-:Y:S04]  /*5ee0*/  STS.U16 [R196+UR7+0x3b00], R189 ;  /* 0x003b00bdc4007988 */ /* 0x0001e80008000407 */
[----:B------:R1:W-:Y:S01]  /*5ef0*/  STS.U16 [R196+UR7+0x3100], R2 ;  /* 0x00310002c4007988 */ /* 0x0003e20008000407 */
[----:B0-----:R-:W-:-:S03]  /*5f00*/  IMAD.SHL.U32 R189, R237, 0x2, RZ ;  /* 0x00000002edbd7824 */ /* 0x001fc600078e00ff */
[----:B------:R0:W-:Y:S02]  /*5f10*/  STS.U16 [R196+UR7+0x3f00], R187 ;  /* 0x003f00bbc4007988 */ /* 0x0001e40008000407 */
[----:B-1----:R-:W-:Y:S02]  /*5f20*/  LOP3.LUT R2, R189, 0x10, RZ, 0xc0, !PT ;  /* 0x00000010bd027812 */ /* 0x002fe400078ec0ff */
[----:B0-----:R-:W-:-:S04]  /*5f30*/  LOP3.LUT R187, R237, 0x40, RZ, 0xc0, !PT ;  /* 0x00000040edbb7812 */ /* 0x001fc800078ec0ff */
[----:B------:R-:W-:Y:S01]  /*5f40*/  LEA.HI R2, R187, R2, RZ, 0x1f ;  /* 0x00000002bb027211 */ /* 0x000fe200078ff8ff */
[----:B------:R-:W-:Y:S01]  /*5f50*/  IMAD.SHL.U32 R187, R237, 0x8, RZ ;  /* 0x00000008edbb7824 */ /* 0x000fe200078e00ff */
[----:B------:R0:W-:Y:S04]  /*5f60*/  STS.U16 [R196+UR7+0x3900], R190 ;  /* 0x003900bec4007988 */ /* 0x0001e80008000407 */
[----:B------:R-:W-:Y:S02]  /*5f70*/  LOP3.LUT R187, R187, 0x30, RZ, 0xc0, !PT ;  /* 0x00000030bbbb7812 */ /* 0x000fe400078ec0ff */
[----:B0-----:R-:W-:-:S05]  /*5f80*/  LOP3.LUT R190, R237, 0x7, RZ, 0xc0, !PT ;  /* 0x00000007edbe7812 */ /* 0x001fca00078ec0ff */
[----:B------:R-:W-:-:S05]  /*5f90*/  IMAD R187, R190, 0x40, R187 ;  /* 0x00000040bebb7824 */ /* 0x000fca00078e02bb */
[----:B------:R-:W-:Y:S02]  /*5fa0*/  LOP3.LUT R2, R187, R2, RZ, 0x3c, !PT ;  /* 0x00000002bb027212 */ /* 0x000fe400078e3cff */
[----:B------:R-:W-:Y:S01]  /*5fb0*/  LOP3.LUT R187, R237, 0x7f, RZ, 0xc0, !PT ;  /* 0x0000007fedbb7812 */ /* 0x000fe200078ec0ff */
[----:B------:R0:W-:Y:S04]  /*5fc0*/  STS.U16 [R196+UR7+0x900], R215 ;  /* 0x000900d7c4007988 */ /* 0x0001e80008000407 */
[----:B------:R-:W-:Y:S01]  /*5fd0*/  IMAD.SHL.U32 R187, R187, 0x2, RZ ;  /* 0x00000002bbbb7824 */ /* 0x000fe200078e00ff */
[----:B------:R-:W-:Y:S04]  /*5fe0*/  STS.U16 [R196+UR7+0x3300], R193 ;  /* 0x003300c1c4007988 */ /* 0x000fe80008000407 */
[----:B------:R-:W-:Y:S04]  /*5ff0*/  STS.U16 [R196+UR7+0x3500], R192 ;  /* 0x003500c0c4007988 */ /* 0x000fe80008000407 */
[----:B------:R-:W-:Y:S04]  /*6000*/  STS.U16 [R196+UR7+0x3700], R191 ;  /* 0x003700bfc4007988 */ /* 0x000fe80008000407 */
[----:B------:R-:W-:Y:S01]  /*6010*/  STS.U16 [R196+UR7+0x3d00], R188 ;  /* 0x003d00bcc4007988 */ /* 0x000fe20008000407 */
[----:B------:R-:W1:Y:S03]  /*6020*/  S2UR UR9, SR_CgaCtaId ;  /* 0x00000000000979c3 */ /* 0x000e660000008800 */
[----:B------:R5:W-:Y:S04]  /*6030*/  STS.U16 [R187+UR7+0x5100], R178 ;  /* 0x005100b2bb007988 */ /* 0x000be80008000407 */
[----:B------:R1:W-:Y:S01]  /*6040*/  STS.U16 [R187+UR7+0x5000], R3 ;  /* 0x00500003bb007988 */ /* 0x0003e20008000407 */
[----:B------:R-:W-:Y:S01]  /*6050*/  IMAD R190, R190, 0x210, RZ ;  /* 0x00000210bebe7824 */ /* 0x000fe200078e02ff */
[----:B------:R-:W-:Y:S01]  /*6060*/  UMOV UR8, 0x400 ;  /* 0x0000040000087882 */ /* 0x000fe20000000000 */
[----:B0-----:R-:W0:Y:S01]  /*6070*/  LDC R215, c[0x0][0x3a8] ;  /* 0x0000ea00ffd77b82 */ /* 0x001e220000000800 */
[----:B-----5:R-:W-:Y:S01]  /*6080*/  LOP3.LUT R178, R187, 0x10, RZ, 0x3c, !PT ;  /* 0x00000010bbb27812 */ /* 0x020fe200078e3cff */
[----:B------:R-:W-:Y:S04]  /*6090*/  STS.U16 [R187+UR7+0x4000], R179 ;  /* 0x004000b3bb007988 */ /* 0x000fe80008000407 */
[----:B--2---:R-:W-:Y:S04]  /*60a0*/  STS.U16 [R187+UR7+0x6000], R184 ;  /* 0x006000b8bb007988 */ /* 0x004fe80008000407 */
[----:B------:R-:W-:Y:S04]  /*60b0*/  STS.U16 [R187+UR7+0x7000], R183 ;  /* 0x007000b7bb007988 */ /* 0x000fe80008000407 */
[----:B------:R-:W-:Y:S04]  /*60c0*/  STS.U16 [R187+UR7+0x4100], R186 ;  /* 0x004100babb007988 */ /* 0x000fe80008000407 */
[----:B------:R-:W-:Y:S01]  /*60d0*/  STS.U16 [R187+UR7+0x6100], R209 ;  /* 0x006100d1bb007988 */ /* 0x000fe20008000407 */
[C---:B------:R-:W-:Y:S01]  /*60e0*/  IMAD.SHL.U32 R188, R237.reuse, 0x20, RZ ;  /* 0x00000020edbc7824 */ /* 0x040fe200078e00ff */
[----:B-1----:R-:W-:Y:S01]  /*60f0*/  ULEA UR8, UR9, UR8, 0x18 ;  /* 0x0000000809087291 */ /* 0x002fe2000f8ec0ff */
[----:B------:R-:W-:Y:S01]  /*6100*/  IMAD.SHL.U32 R3, R237, 0x80, RZ ;  /* 0x00000080ed037824 */ /* 0x000fe200078e00ff */
[----:B------:R-:W-:-:S02]  /*6110*/  LOP3.LUT R190, R190, 0x30, R189, 0x78, !PT ;  /* 0x00000030bebe7812 */ /* 0x000fc400078e78bd */
[----:B------:R-:W-:Y:S02]  /*6120*/  LOP3.LUT R188, R188, 0x200, RZ, 0xc0, !PT ;  /* 0x00000200bcbc7812 */ /* 0x000fe400078ec0ff */
[----:B------:R-:W-:Y:S02]  /*6130*/  LOP3.LUT R3, R190, 0x1000, R3, 0xf8, !PT ;  /* 0x00001000be037812 */ /* 0x000fe400078ef803 */
[----:B------:R-:W-:Y:S01]  /*6140*/  IADD3 R2, PT, PT, R2, UR8, R188 ;  /* 0x0000000802027c10 */ /* 0x000fe2000fffe0bc */
[----:B---3--:R-:W-:Y:S04]  /*6150*/  STS.U16 [R187+UR7+0x7100], R202 ;  /* 0x007100cabb007988 */ /* 0x008fe80008000407 */
[----:B------:R1:W-:Y:S04]  /*6160*/  STS.U16 [R178+UR7+0x4200], R177 ;  /* 0x004200b1b2007988 */ /* 0x0003e80008000407 */
[----:B------:R-:W-:Y:S01]  /*6170*/  STS.U16 [R178+UR7+0x4300], R185 ;  /* 0x004300b9b2007988 */ /* 0x000fe20008000407 */
[----:B-1----:R-:W-:-:S03]  /*6180*/  LOP3.LUT R177, R187, 0x20, RZ, 0x3c, !PT ;  /* 0x00000020bbb17812 */ /* 0x002fc600078e3cff */
[----:B------:R-:W-:Y:S04]  /*6190*/  STS.U16 [R178+UR7+0x5200], R182 ;  /* 0x005200b6b2007988 */ /* 0x000fe80008000407 */
[----:B------:R-:W-:Y:S04]  /*61a0*/  STS.U16 [R178+UR7+0x5300], R214 ;  /* 0x005300d6b2007988 */ /* 0x000fe80008000407 */
[----:B------:R-:W-:Y:S04]  /*61b0*/  STS.U16 [R178+UR7+0x6200], R181 ;  /* 0x006200b5b2007988 */ /* 0x000fe80008000407 */
[----:B------:R-:W-:Y:S04]  /*61c0*/  STS.U16 [R178+UR7+0x6300], R210 ;  /* 0x006300d2b2007988 */ /* 0x000fe80008000407 */
[----:B------:R-:W-:Y:S04]  /*61d0*/  STS.U16 [R178+UR7+0x7200], R180 ;  /* 0x007200b4b2007988 */ /* 0x000fe80008000407 */
[----:B------:R-:W-:Y:S04]  /*61e0*/  STS.U16 [R178+UR7+0x7300], R203 ;  /* 0x007300cbb2007988 */ /* 0x000fe80008000407 */
        /* <DEDUP_REMOVED lines=19> */
[----:B------:R2:W-:Y:S04]  /*6320*/  STS.U16 [R120+UR7+0x4900], R109 ;  /* 0x0049006d78007988 */ /* 0x0005e80008000407 */
[----:B----4-:R3:W-:Y:S01]  /*6330*/  STS.U16 [R120+UR7+0x5800], R124 ;  /* 0x0058007c78007988 */ /* 0x0107e20008000407 */
[----:B-1----:R-:W-:-:S02]  /*6340*/  LOP3.LUT R108, R187, 0x50, RZ, 0x3c, !PT ;  /* 0x00000050bb6c7812 */ /* 0x002fc400078e3cff */
[C---:B--2---:R-:W-:Y:S01]  /*6350*/  LOP3.LUT R109, R187.reuse, 0x60, RZ, 0x3c, !PT ;  /* 0x00000060bb6d7812 */ /* 0x044fe200078e3cff */
[----:B------:R-:W-:Y:S01]  /*6360*/  STS.U16 [R120+UR7+0x5900], R174 ;  /* 0x005900ae78007988 */ /* 0x000fe20008000407 */
[----:B---3--:R-:W-:-:S03]  /*6370*/  LOP3.LUT R124, R187, 0x70, RZ, 0x3c, !PT ;  /* 0x00000070bb7c7812 */ /* 0x008fc600078e3cff */
[----:B------:R-:W-:Y:S04]  /*6380*/  STS.U16 [R120+UR7+0x6800], R130 ;  /* 0x0068008278007988 */ /* 0x000fe80008000407 */
        /* <DEDUP_REMOVED lines=23> */
[----:B------:R1:W-:Y:S04]  /*6500*/  STS.U16 [R124+UR7+0x6e00], R166 ;  /* 0x006e00a67c007988 */ /* 0x0003e80008000407 */
[----:B------:R-:W-:Y:S04]  /*6510*/  STS.U16 [R124+UR7+0x6f00], R201 ;  /* 0x006f00c97c007988 */ /* 0x000fe80008000407 */
[----:B------:R-:W-:Y:S04]  /*6520*/  STS.U16 [R124+UR7+0x7e00], R169 ;  /* 0x007e00a97c007988 */ /* 0x000fe80008000407 */
[----:B------:R-:W-:Y:S01]  /*6530*/  STS.U16 [R124+UR7+0x7f00], R197 ;  /* 0x007f00c57c007988 */ /* 0x000fe20008000407 */
[----:B------:R-:W-:Y:S06]  /*6540*/  BAR.SYNC.DEFER_BLOCKING 0x0 ;  /* 0x0000000000007b1d */ /* 0x000fec0000010000 */
[----:B------:R-:W-:Y:S04]  /*6550*/  LDSM.16.MT88.4 R120, [R2] ;  /* 0x000000000278783b */ /* 0x000fe80000004200 */
[----:B------:R-:W2:Y:S04]  /*6560*/  LDSM.16.M88.4 R128, [R3+UR8+0x4000] ;  /* 0x004000080380783b */ /* 0x000ea80008000200 */
[----:B------:R-:W3:Y:S04]  /*6570*/  LDSM.16.M88.4 R108, [R3+UR8+0x6000] ;  /* 0x00600008036c783b */ /* 0x000ee80008000200 */
[----:B------:R-:W4:Y:S01]  /*6580*/  LDSM.16.MT88.4 R112, [R2+0x400] ;  /* 0x000400000270783b */ /* 0x000f220000004200 */
[----:B-1----:R-:W-:-:S03]  /*6590*/  LOP3.LUT R166, R3, 0x40, RZ, 0x3c, !PT ;  /* 0x0000004003a67812 */ /* 0x002fc600078e3cff */
[----:B------:R-:W-:Y:S04]  /*65a0*/  LDSM.16.MT88.4 R136, [R2+0x800] ;  /* 0x000800000288783b */ /* 0x000fe80000004200 */
[----:B------:R-:W-:Y:S01]  /*65b0*/  LDSM.16.M88.4 R124, [R166+UR8+0x6000] ;  /* 0x00600008a67c783b */ /* 0x000fe20008000200 */
[C---:B--2---:R-:W-:Y:S08]  /*65c0*/  HMMA.16816.F32.BF16 R132, R120.reuse, R128, R132 ;  /* 0x000000807884723c */ /* 0x044ff00000041884 */
[----:B---3--:R-:W-:Y:S01]  /*65d0*/  HMMA.16816.F32.BF16 R116, R120, R108, R116 ;  /* 0x0000006c7874723c */ /* 0x008fe20000041874 */
[----:B------:R-:W1:Y:S11]  /*65e0*/  LDSM.16.M88.4 R120, [R166+UR8+0x4000] ;  /* 0x00400008a678783b */ /* 0x000e760008000200 */
[C---:B----4-:R-:W-:Y:S01]  /*65f0*/  HMMA.16816.F32.BF16 R132, R112.reuse, R130, R132 ;  /* 0x000000827084723c */ /* 0x050fe20000041884 */
[----:B------:R-:W2:Y:S07]  /*6600*/  LDSM.16.MT88.4 R128, [R2+0xc00] ;  /* 0x000c00000280783b */ /* 0x000eae0000004200 */
[----:B------:R-:W-:Y:S01]  /*6610*/  HMMA.16816.F32.BF16 R116, R112, R110, R116 ;  /* 0x0000006e7074723c */ /* 0x000fe20000041874 */
[----:B------:R-:W-:Y:S04]  /*6620*/  LDSM.16.MT88.4 R112, [R2+0x1000] ;  /* 0x001000000270783b */ /* 0x000fe80000004200 */
[----:B------:R-:W3:Y:S07]  /*6630*/  LDSM.16.M88.4 R108, [R3+UR8+0x4080] ;  /* 0x00408008036c783b */ /* 0x000eee0008000200 */
[C---:B-1----:R-:W-:Y:S08]  /*6640*/  HMMA.16816.F32.BF16 R132, R136.reuse, R120, R132 ;  /* 0x000000788884723c */ /* 0x042ff00000041884 */
[----:B------:R-:W-:Y:S01]  /*6650*/  HMMA.16816.F32.BF16 R136, R136, R124, R116 ;  /* 0x0000007c8888723c */ /* 0x000fe20000041874 */
[----:B------:R-:W1:Y:S11]  /*6660*/  LDSM.16.M88.4 R116, [R3+UR8+0x6080] ;  /* 0x006080080374783b */ /* 0x000e760008000200 */
[C---:B--2---:R-:W-:Y:S01]  /*6670*/  HMMA.16816.F32.BF16 R120, R128.reuse, R122, R132 ;  /* 0x0000007a8078723c */ /* 0x044fe20000041884 */
[----:B------:R-:W-:Y:S07]  /*6680*/  LDSM.16.M88.4 R132, [R166+UR8+0x6080] ;  /* 0x00608008a684783b */ /* 0x000fee0008000200 */
[----:B------:R-:W-:Y:S01]  /*6690*/  HMMA.16816.F32.BF16 R136, R128, R126, R136 ;  /* 0x0000007e8088723c */ /* 0x000fe20000041888 */
[----:B------:R-:W2:Y:S04]  /*66a0*/  LDSM.16.MT88.4 R124, [R2+0x1400] ;  /* 0x00140000027c783b */ /* 0x000ea80000004200 */
[----:B------:R-:W4:Y:S07]  /*66b0*/  LDSM.16.MT88.4 R128, [R2+0x1800] ;  /* 0x001800000280783b */ /* 0x000f2e0000004200 */
[C---:B---3--:R-:W-:Y:S08]  /*66c0*/  HMMA.16816.F32.BF16 R120, R112.reuse, R108, R120 ;  /* 0x0000006c7078723c */ /* 0x048ff00000041878 */
[----:B-1----:R-:W-:Y:S01]  /*66d0*/  HMMA.16816.F32.BF16 R136, R112, R116, R136 ;  /* 0x000000747088723c */ /* 0x002fe20000041888 */
[----:B------:R-:W1:-:S15]  /*66e0*/  LDSM.16.M88.4 R112, [R166+UR8+0x4080] ;  /* 0x00408008a670783b */ /* 0x000e5e0008000200 */
[----:B------:R-:W-:-:S04]  /*66f0*/  NOP ;  /* 0x0000000000007918 */ /* 0x000fc80000000000 */
[C---:B--2---:R-:W-:Y:S01]  /*6700*/  HMMA.16816.F32.BF16 R136, R124.reuse, R118, R136 ;  /* 0x000000767c88723c */ /* 0x044fe20000041888 */
[----:B------:R-:W2:Y:S07]  /*6710*/  LDSM.16.MT88.4 R116, [R2+0x1c00] ;  /* 0x001c00000274783b */ /* 0x000eae0000004200 */
[----:B------:R-:W-:Y:S01]  /*6720*/  HMMA.16816.F32.BF16 R108, R124, R110, R120 ;  /* 0x0000006e7c6c723c */ /* 0x000fe20000041878 */
[----:B------:R-:W-:Y:S04]  /*6730*/  LDSM.16.M88.4 R120, [R3+UR8+0x4100] ;  /* 0x004100080378783b */ /* 0x000fe80008000200 */
[----:B------:R-:W-:Y:S07]  /*6740*/  LDSM.16.M88.4 R124, [R3+UR8+0x6100] ;  /* 0x00610008037c783b */ /* 0x000fee0008000200 */
[C---:B----4-:R-:W-:Y:S08]  /*6750*/  HMMA.16816.F32.BF16 R136, R128.reuse, R132, R136 ;  /* 0x000000848088723c */ /* 0x050ff00000041888 */
[----:B-1----:R-:W-:Y:S01]  /*6760*/  HMMA.16816.F32.BF16 R108, R128, R112, R108 ;  /* 0x00000070806c723c */ /* 0x002fe2000004186c */
[----:B------:R-:W1:Y:S11]  /*6770*/  LDSM.16.MT88.4 R128, [R2+0x2000] ;  /* 0x002000000280783b */ /* 0x000e760000004200 */
[C---:B--2---:R-:W-:Y:S01]  /*6780*/  HMMA.16816.F32.BF16 R136, R116.reuse, R134, R136 ;  /* 0x000000867488723c */ /* 0x044fe20000041888 */
[----:B------:R-:W-:Y:S07]  /*6790*/  LDSM.16.M88.4 R132, [R166+UR8+0x4100] ;  /* 0x00410008a684783b */ /* 0x000fee0008000200 */
[----:B------:R-:W-:Y:S01]  /*67a0*/  HMMA.16816.F32.BF16 R108, R116, R114, R108 ;  /* 0x00000072746c723c */ /* 0x000fe2000004186c */
[----:B------:R-:W2:Y:S04]  /*67b0*/  LDSM.16.MT88.4 R112, [R2+0x2400] ;  /* 0x002400000270783b */ /* 0x000ea80000004200 */
[----:B------:R-:W3:-:S15]  /*67c0*/  LDSM.16.MT88.4 R116, [R2+0x2800] ;  /* 0x002800000274783b */ /* 0x000ede0000004200 */
[C---:B-1----:R-:W-:Y:S08]  /*67d0*/  HMMA.16816.F32.BF16 R108, R128.reuse, R120, R108 ;  /* 0x00000078806c723c */ /* 0x042ff0000004186c */
[----:B------:R-:W-:Y:S01]  /*67e0*/  HMMA.16816.F32.BF16 R128, R128, R124, R136 ;  /* 0x0000007c8080723c */ /* 0x000fe20000041888 */
[----:B------:R-:W1:Y:S11]  /*67f0*/  LDSM.16.M88.4 R136, [R166+UR8+0x6100] ;  /* 0x00610008a688783b */ /* 0x000e760008000200 */
[C---:B--2---:R-:W-:Y:S08]  /*6800*/  HMMA.16816.F32.BF16 R108, R112.reuse, R122, R108 ;  /* 0x0000007a706c723c */ /* 0x044ff0000004186c */
[----:B------:R-:W-:Y:S01]  /*6810*/  HMMA.16816.F32.BF16 R120, R112, R126, R128 ;  /* 0x0000007e7078723c */ /* 0x000fe20000041880 */
[----:B------:R-:W2:Y:S04]  /*6820*/  LDSM.16.MT88.4 R112, [R2+0x2c00] ;  /* 0x002c00000270783b */ /* 0x000ea80000004200 */
[----:B------:R-:W-:Y:S04]  /*6830*/  LDSM.16.MT88.4 R124, [R2+0x3000] ;  /* 0x00300000027c783b */ /* 0x000fe80000004200 */
[----:B------:R-:W-:Y:S03]  /*6840*/  LDSM.16.M88.4 R128, [R3+UR8+0x6180] ;  /* 0x006180080380783b */ /* 0x000fe60008000200 */
[C---:B---3--:R-:W-:Y:S08]  /*6850*/  HMMA.16816.F32.BF16 R108, R116.reuse, R132, R108 ;  /* 0x00000084746c723c */ /* 0x048ff0000004186c */
[----:B-1----:R-:W-:Y:S01]  /*6860*/  HMMA.16816.F32.BF16 R120, R116, R136, R120 ;  /* 0x000000887478723c */ /* 0x002fe20000041878 */
[----:B------:R-:W1:Y:S11]  /*6870*/  LDSM.16.M88.4 R116, [R3+UR8+0x4180] ;  /* 0x004180080374783b */ /* 0x000e760008000200 */
[C---:B--2---:R-:W-:Y:S01]  /*6880*/  HMMA.16816.F32.BF16 R108, R112.reuse, R134, R108 ;  /* 0x00000086706c723c */ /* 0x044fe2000004186c */
[----:B------:R-:W-:Y:S07]  /*6890*/  LDSM.16.MT88.4 R132, [R2+0x3800] ;  /* 0x003800000284783b */ /* 0x000fee0000004200 */
[----:B------:R-:W-:Y:S01]  /*68a0*/  HMMA.16816.F32.BF16 R120, R112, R138, R120 ;  /* 0x0000008a7078723c */ /* 0x000fe20000041878 */
[----:B------:R-:W2:Y:S04]  /*68b0*/  LDSM.16.MT88.4 R112, [R2+0x3400] ;  /* 0x003400000270783b */ /* 0x000ea80000004200 */
[----:B------:R-:W3:Y:S07]  /*68c0*/  LDSM.16.M88.4 R136, [R166+UR8+0x4180] ;  /* 0x00418008a688783b */ /* 0x000eee0008000200 */
[C---:B-1----:R-:W-:Y:S08]  /*68d0*/  HMMA.16816.F32.BF16 R108, R124.reuse, R116, R108 ;  /* 0x000000747c6c723c */ /* 0x042ff0000004186c */
[----:B------:R-:W-:Y:S01]  /*68e0*/  HMMA.16816.F32.BF16 R124, R124, R128, R120 ;  /* 0x000000807c7c723c */ /* 0x000fe20000041878 */
[----:B------:R-:W1:Y:S11]  /*68f0*/  LDSM.16.M88.4 R120, [R166+UR8+0x6180] ;  /* 0x00618008a678783b */ /* 0x000e760008000200 */
[C---:B--2---:R-:W-:Y:S01]  /*6900*/  HMMA.16816.F32.BF16 R108, R112.reuse, R118, R108 ;  /* 0x00000076706c723c */ /* 0x044fe2000004186c */
[----:B------:R-:W2:Y:S07]  /*6910*/  LDSM.16.MT88.4 R116, [R2+0x3c00] ;  /* 0x003c00000274783b */ /* 0x000eae0000004200 */
[----:B------:R-:W-:Y:S01]  /*6920*/  HMMA.16816.F32.BF16 R124, R112, R130, R124 ;  /* 0x00000082707c723c */ /* 0x000fe2000004187c */
[----:B------:R-:W-:-:S11]  /*6930*/  VIADD R216, R216, 0xffffffff ;  /* 0xffffffffd8d87836 */ /* 0x000fd60000000000 */
[C---:B---3--:R-:W-:Y:S08]  /*6940*/  HMMA.16816.F32.BF16 R108, R132.reuse, R136, R108 ;  /* 0x00000088846c723c */ /* 0x048ff0000004186c */
[----:B-1----:R-:W-:Y:S01]  /*6950*/  HMMA.16816.F32.BF16 R124, R132, R120, R124 ;  /* 0x00000078847c723c */ /* 0x002fe2000004187c */
[----:B------:R-:W-:Y:S01]  /*6960*/  ISETP.NE.U32.AND P0, PT, R216, RZ, PT ;  /* 0x000000ffd800720c */ /* 0x000fe20003f05070 */
[----:B0-----:R-:W-:Y:S01]  /*6970*/  IMAD.SHL.U32 R215, R215, 0x100, RZ ;  /* 0x00000100d7d77824 */ /* 0x001fe200078e00ff */
[----:B------:R-:W-:-:S02]  /*6980*/  UIMAD.WIDE UR4, UR6, 0x2, UR4 ;  /* 0x00000002060478a5 */ /* 0x000fc4000f8e0204 */
[----:B------:R-:W-:Y:S01]  /*6990*/  UIADD3 UR10, UPT, UPT, UR10, -0x100, URZ ;  /* 0xffffff000a0a7890 */ /* 0x000fe2000fffe0ff */
[----:B------:R-:W-:-:S06]  /*69a0*/  IMAD.WIDE R106, R215, 0x2, R106 ;  /* 0x00000002d76a7825 */ /* 0x000fcc00078e026a */
[C---:B--2---:R-:W-:Y:S08]  /*69b0*/  HMMA.16816.F32.BF16 R132, R116.reuse, R138, R108 ;  /* 0x0000008a7484723c */ /* 0x044ff0000004186c */
[----:B------:R-:W-:Y:S01]  /*69c0*/  HMMA.16816.F32.BF16 R116, R116, R122, R124 ;  /* 0x0000007a7474723c */ /* 0x000fe2000004187c */
[----:B------:R-:W-:-:S04]  /*69d0*/  NOP ;  /* 0x0000000000007918 */ /* 0x000fc80000000000 */
[----:B------:R-:W-:-:S15]  /*69e0*/  @P0 BRA `(.L_x_1) ;  /* 0xffffffc400a80947 */ /* 0x000fde000383ffff */
[----:B------:R-:W-:Y:S02]  /*69f0*/  F2FP.BF16.F32.PACK_AB R119, R119, R135 ;  /* 0x000000877777723e */ /* 0x000fe400000010ff */
[----:B------:R-:W-:Y:S02]  /*6a00*/  F2FP.BF16.F32.PACK_AB R118, R118, R134 ;  /* 0x000000867676723e */ /* 0x000fe400000010ff */
[----:B------:R-:W-:Y:S02]  /*6a10*/  F2FP.BF16.F32.PACK_AB R117, R117, R133 ;  /* 0x000000857575723e */ /* 0x000fe400000010ff */
[----:B------:R-:W-:-:S07]  /*6a20*/  F2FP.BF16.F32.PACK_AB R116, R116, R132 ;  /* 0x000000847474723e */ /* 0x000fce00000010ff */
.L_x_0:
[----:B-1----:R-:W2:Y:S01]  /*6a30*/  LDL.LU R3, [R1+0x8] ;  /* 0x0000080001037983 */ /* 0x002ea20000300800 */
[----:B------:R-:W0:Y:S01]  /*6a40*/  S2UR UR5, SR_CgaCtaId ;  /* 0x00000000000579c3 */ /* 0x000e220000008800 */
[--C-:B------:R-:W-:Y:S01]  /*6a50*/  SHF.R.S32.HI R4, RZ, 0x3, R237.reuse ;  /* 0x00000003ff047819 */ /* 0x100fe200000114ed */
[----:B------:R-:W-:Y:S01]  /*6a60*/  UMOV UR4, 0x400 ;  /* 0x0000040000047882 */ /* 0x000fe20000000000 */
[----:B------:R-:W3:Y:S01]  /*6a70*/  LDL.LU R7, [R1+0x4] ;  /* 0x0000040001077983 */ /* 0x000ee20000300800 */
[----:B------:R-:W-:Y:S01]  /*6a80*/  SHF.R.S32.HI R6, RZ, 0x4, R237 ;  /* 0x00000004ff067819 */ /* 0x000fe200000114ed */
[----:B------:R-:W1:Y:S02]  /*6a90*/  LDCU.128 UR8, c[0x0][0x390] ;  /* 0x00007200ff0877ac */ /* 0x000e640008000c00 */
[----:B------:R-:W4:Y:S01]  /*6aa0*/  LDL.LU R8, [R1] ;  /* 0x0000000001087983 */ /* 0x000f220000300800 */
[----:B------:R-:W-:Y:S01]  /*6ab0*/  SGXT R4, R4, 0x1 ;  /* 0x000000010404781a */ /* 0x000fe20000000200 */
[----:B------:R-:W5:Y:S01]  /*6ac0*/  LDCU UR6, c[0x0][0x3b8] ;  /* 0x00007700ff0677ac */ /* 0x000f620008000800 */
[----:B------:R-:W-:-:S02]  /*6ad0*/  SGXT R6, R6, 0x1 ;  /* 0x000000010606781a */ /* 0x000fc40000000200 */
[----:B------:R-:W-:Y:S02]  /*6ae0*/  LOP3.LUT R4, R4, 0x240, RZ, 0xc0, !PT ;  /* 0x0000024004047812 */ /* 0x000fe400078ec0ff */
[----:B------:R-:W-:Y:S02]  /*6af0*/  LOP3.LUT R6, R6, 0x404, RZ, 0xc0, !PT ;  /* 0x0000040406067812 */ /* 0x000fe400078ec0ff */
[C-C-:B------:R-:W-:Y:S02]  /*6b00*/  LOP3.LUT R13, R217.reuse, 0x18, R0.reuse, 0xfe, !PT ;  /* 0x00000018d90d7812 */ /* 0x140fe400078efe00 */
[----:B------:R-:W-:Y:S02]  /*6b10*/  LOP3.LUT R9, R217, 0x14, R0, 0xfe, !PT ;  /* 0x00000014d9097812 */ /* 0x000fe400078efe00 */
[----:B------:R-:W-:Y:S01]  /*6b20*/  LEA.HI R12, R237, 0x1c, RZ, 0x1b ;  /* 0x0000001ced0c7811 */ /* 0x000fe200078fd8ff */
[----:B0-----:R-:W-:Y:S01]  /*6b30*/  ULEA UR4, UR5, UR4, 0x18 ;  /* 0x0000000405047291 */ /* 0x001fe2000f8ec0ff */
[----:B------:R-:W0:Y:S01]  /*6b40*/  LDCU UR5, c[0x0][0x3b4] ;  /* 0x00007680ff0577ac */ /* 0x000e220008000800 */
[----:B-----5:R-:W-:Y:S01]  /*6b50*/  IMAD R14, R13, UR6, RZ ;  /* 0x000000060d0e7c24 */ /* 0x020fe2000f8e02ff */
[----:B------:R-:W-:Y:S01]  /*6b60*/  BAR.SYNC.DEFER_BLOCKING 0x0 ;  /* 0x0000000000007b1d */ /* 0x000fe20000010000 */
[----:B---3--:R-:W-:-:S02]  /*6b70*/  LOP3.LUT R7, R4, 0x38, R7, 0xf8, !PT ;  /* 0x0000003804077812 */ /* 0x008fc400078ef807 */
[----:B----4-:R-:W-:-:S04]  /*6b80*/  ISETP.NE.U32.AND P0, PT, R8, RZ, PT ;  /* 0x000000ff0800720c */ /* 0x010fc80003f05070 */
[----:B------:R-:W-:Y:S02]  /*6b90*/  SEL R2, RZ, 0x404, !P0 ;  /* 0x00000404ff027807 */ /* 0x000fe40004000000 */
[C---:B-1----:R-:W-:Y:S01]  /*6ba0*/  ISETP.GE.AND P0, PT, R238.reuse, UR10, PT ;  /* 0x0000000aee007c0c */ /* 0x042fe2000bf06270 */
[----:B0-----:R-:W-:Y:S01]  /*6bb0*/  IMAD R238, R238, UR5, RZ ;  /* 0x00000005eeee7c24 */ /* 0x001fe2000f8e02ff */
[----:B--2---:R-:W-:Y:S01]  /*6bc0*/  LOP3.LUT R5, R2, 0x3c, R3, 0x78, !PT ;  /* 0x0000003c02057812 */ /* 0x004fe200078e7803 */
[C---:B------:R-:W-:Y:S01]  /*6bd0*/  IMAD.SHL.U32 R2, R237.reuse, 0x40, RZ ;  /* 0x00000040ed027824 */ /* 0x040fe200078e00ff */
[----:B------:R-:W-:Y:S02]  /*6be0*/  LOP3.LUT R3, R237, 0x20, RZ, 0xc0, !PT ;  /* 0x00000020ed037812 */ /* 0x000fe400078ec0ff */
[----:B------:R-:W-:Y:S02]  /*6bf0*/  LEA R16, P2, R238, UR8, 0x1 ;  /* 0x00000008ee107c11 */ /* 0x000fe4000f8408ff */
[----:B------:R-:W-:Y:S01]  /*6c00*/  LOP3.LUT R2, R2, 0x40, RZ, 0xc0, !PT ;  /* 0x0000004002027812 */ /* 0x000fe200078ec0ff */
[----:B------:R-:W-:Y:S01]  /*6c10*/  IMAD R6, R3, 0x4, R6 ;  /* 0x0000000403067824 */ /* 0x000fe200078e0206 */
[----:B------:R-:W-:-:S03]  /*6c20*/  LEA.HI.X.SX32 R238, R238, UR9, 0x1, P2 ;  /* 0x00000009eeee7c11 */ /* 0x000fc600090f0eff */
[----:B------:R-:W-:Y:S01]  /*6c30*/  IMAD R2, R3, 0x8, R2 ;  /* 0x0000000803027824 */ /* 0x000fe200078e0202 */
[----:B------:R-:W-:Y:S02]  /*6c40*/  LOP3.LUT R8, R6, R7, R8, 0xf6, !PT ;  /* 0x0000000706087212 */ /* 0x000fe400078ef608 */
[----:B------:R-:W-:Y:S01]  /*6c50*/  LOP3.LUT R3, R217, R0, RZ, 0xfc, !PT ;  /* 0x00000000d9037212 */ /* 0x000fe200078efcff */
[----:B------:R-:W-:Y:S01]  /*6c60*/  IMAD.IADD R2, R2, 0x1, R5 ;  /* 0x0000000102027824 */ /* 0x000fe200078e0205 */
[----:B------:R-:W-:Y:S02]  /*6c70*/  LOP3.LUT R10, R8, 0x4, RZ, 0x3c, !PT ;  /* 0x00000004080a7812 */ /* 0x000fe400078e3cff */
[C---:B------:R-:W-:Y:S01]  /*6c80*/  ISETP.LT.AND P1, PT, R3.reuse, UR11, !P0 ;  /* 0x0000000b03007c0c */ /* 0x040fe2000c721270 */
[----:B------:R-:W-:Y:S01]  /*6c90*/  IMAD R3, R3, UR6, RZ ;  /* 0x0000000603037c24 */ /* 0x000fe2000f8e02ff */
[----:B------:R-:W-:Y:S01]  /*6ca0*/  LOP3.LUT R4, R2, 0x40, RZ, 0x3c, !PT ;  /* 0x0000004002047812 */ /* 0x000fe200078e3cff */
[----:B------:R-:W-:Y:S01]  /*6cb0*/  STS [R2+UR4], R116 ;  /* 0x0000007402007988 */ /* 0x000fe20008000804 */
[----:B------:R-:W-:-:S02]  /*6cc0*/  LOP3.LUT R7, R217, 0xc, R0, 0xfe, !PT ;  /* 0x0000000cd9077812 */ /* 0x000fc400078efe00 */
[----:B------:R-:W-:Y:S01]  /*6cd0*/  LOP3.LUT R6, R217, 0x10, R0, 0xfe, !PT ;  /* 0x00000010d9067812 */ /* 0x000fe200078efe00 */
[----:B------:R0:W-:Y:S04]  /*6ce0*/  STS [R2+UR4+0x80], R117 ;  /* 0x0000807502007988 */ /* 0x0001e80008000804 */
[----:B------:R-:W-:Y:S01]  /*6cf0*/  STS [R4+UR4+0x200], R118 ;  /* 0x0002007604007988 */ /* 0x000fe20008000804 */
[----:B------:R-:W-:-:S03]  /*6d00*/  IMAD R11, R6, UR6, RZ ;  /* 0x00000006060b7c24 */ /* 0x000fc6000f8e02ff */
[----:B------:R1:W-:Y:S01]  /*6d10*/  STS [R4+UR4+0x280], R119 ;  /* 0x0002807704007988 */ /* 0x0003e20008000804 */
[C-C-:B0-----:R-:W-:Y:S01]  /*6d20*/  LOP3.LUT R2, R217.reuse, 0x4, R0.reuse, 0xfe, !PT ;  /* 0x00000004d9027812 */ /* 0x141fe200078efe00 */
[----:B------:R-:W-:Y:S01]  /*6d30*/  BAR.SYNC.DEFER_BLOCKING 0x0 ;  /* 0x0000000000007b1d */ /* 0x000fe20000010000 */
[----:B------:R-:W-:Y:S02]  /*6d40*/  LOP3.LUT R0, R217, 0x8, R0, 0xfe, !PT ;  /* 0x00000008d9007812 */ /* 0x000fe400078efe00 */
[C---:B------:R-:W-:Y:S01]  /*6d50*/  ISETP.LT.AND P4, PT, R2.reuse, UR11, !P0 ;  /* 0x0000000b02007c0c */ /* 0x040fe2000c781270 */
[----:B------:R-:W-:Y:S01]  /*6d60*/  IMAD R5, R2, UR6, RZ ;  /* 0x0000000602057c24 */ /* 0x000fe2000f8e02ff */
[-C--:B------:R-:W-:Y:S02]  /*6d70*/  LEA R2, P2, R3, R16.reuse, 0x1 ;  /* 0x0000001003027211 */ /* 0x080fe400078408ff */
[C---:B------:R-:W-:Y:S01]  /*6d80*/  ISETP.LT.AND P5, PT, R0.reuse, UR11, !P0 ;  /* 0x0000000b00007c0c */ /* 0x040fe2000c7a1270 */
[----:B------:R-:W-:Y:S01]  /*6d90*/  IMAD R0, R0, UR6, RZ ;  /* 0x0000000600007c24 */ /* 0x000fe2000f8e02ff */
[----:B-1----:R-:W-:-:S02]  /*6da0*/  LEA R4, P3, R5, R16, 0x1 ;  /* 0x0000001005047211 */ /* 0x002fc400078608ff */
[-C--:B------:R-:W-:Y:S02]  /*6db0*/  LEA.HI.X.SX32 R3, R3, R238.reuse, 0x1, P2 ;  /* 0x000000ee03037211 */ /* 0x080fe400010f0eff */
[----:B------:R-:W-:Y:S02]  /*6dc0*/  LEA.HI.X.SX32 R5, R5, R238, 0x1, P3 ;  /* 0x000000ee05057211 */ /* 0x000fe400018f0eff */
[----:B------:R-:W-:Y:S01]  /*6dd0*/  LOP3.LUT R217, R217, R12, RZ, 0xfc, !PT ;  /* 0x0000000cd9d97212 */ /* 0x000fe200078efcff */
[----:B------:R-:W-:Y:S01]  /*6de0*/  IMAD R12, R9, UR6, RZ ;  /* 0x00000006090c7c24 */ /* 0x000fe2000f8e02ff */
[----:B------:R-:W-:Y:S02]  /*6df0*/  ISETP.LT.AND P3, PT, R6, UR11, !P0 ;  /* 0x0000000b06007c0c */ /* 0x000fe4000c761270 */
[----:B------:R-:W-:Y:S01]  /*6e00*/  LEA R6, P6, R0, R16, 0x1 ;  /* 0x0000001000067211 */ /* 0x000fe200078c08ff */
[----:B------:R-:W-:Y:S01]  /*6e10*/  IMAD R15, R217, UR6, RZ ;  /* 0x00000006d90f7c24 */ /* 0x000fe2000f8e02ff */
[----:B------:R-:W0:Y:S04]  /*6e20*/  LDS R17, [R8+UR4] ;  /* 0x0000000408117984 */ /* 0x000e280008000800 */
[----:B------:R-:W1:Y:S04]  /*6e30*/  LDS R21, [R10+UR4] ;  /* 0x000000040a157984 */ /* 0x000e680008000800 */
[----:B------:R-:W2:Y:S04]  /*6e40*/  LDS R19, [R8+UR4+0x100] ;  /* 0x0001000408137984 */ /* 0x000ea80008000800 */
[----:B------:R3:W4:Y:S02]  /*6e50*/  LDS R23, [R10+UR4+0x100] ;  /* 0x000100040a177984 */ /* 0x0007240008000800 */
[----:B---3--:R-:W-:-:S02]  /*6e60*/  IMAD R10, R7, UR6, RZ ;  /* 0x00000006070a7c24 */ /* 0x008fc4000f8e02ff */
[----:B0-----:R0:W-:Y:S04]  /*6e70*/  @P1 STG.E.U16 desc[UR12][R2.64], R17 ;  /* 0x0000001102001986 */ /* 0x0011e8000c10150c */
[----:B-1----:R1:W-:Y:S01]  /*6e80*/  @P4 STG.E.U16 desc[UR12][R4.64], R21 ;  /* 0x0000001504004986 */ /* 0x0023e2000c10150c */
[----:B------:R-:W-:Y:S02]  /*6e90*/  ISETP.LT.AND P4, PT, R7, UR11, !P0 ;  /* 0x0000000b07007c0c */ /* 0x000fe4000c781270 */
[----:B------:R-:W-:Y:S02]  /*6ea0*/  LEA.HI.X.SX32 R7, R0, R238, 0x1, P6 ;  /* 0x000000ee00077211 */ /* 0x000fe400030f0eff */
[-C--:B------:R-:W-:Y:S02]  /*6eb0*/  LEA R8, P6, R12, R16.reuse, 0x1 ;  /* 0x000000100c087211 */ /* 0x080fe400078c08ff */
[----:B--2---:R-:W-:Y:S01]  /*6ec0*/  PRMT R0, R19, 0x7632, R0 ;  /* 0x0000763213007816 */ /* 0x004fe20000000000 */
[----:B------:R2:W-:Y:S01]  /*6ed0*/  @P5 STG.E.U16 desc[UR12][R6.64], R19 ;  /* 0x0000001306005986 */ /* 0x0005e2000c10150c */
[----:B0-----:R-:W-:-:S02]  /*6ee0*/  LEA R2, P1, R10, R16, 0x1 ;  /* 0x000000100a027211 */ /* 0x001fc400078208ff */
[----:B------:R-:W-:Y:S02]  /*6ef0*/  PRMT R17, R17, 0x7632, R17 ;  /* 0x0000763211117816 */ /* 0x000fe40000000011 */
[C---:B-1----:R-:W-:Y:S02]  /*6f00*/  LEA R4, P2, R11.reuse, R16, 0x1 ;  /* 0x000000100b047211 */ /* 0x042fe400078408ff */
[----:B------:R-:W-:Y:S02]  /*6f10*/  LEA.HI.X.SX32 R3, R10, R238, 0x1, P1 ;  /* 0x000000ee0a037211 */ /* 0x000fe400008f0eff */
[----:B------:R-:W-:Y:S02]  /*6f20*/  LEA R10, P1, R14, R16, 0x1 ;  /* 0x000000100e0a7211 */ /* 0x000fe400078208ff */
[----:B------:R-:W-:Y:S01]  /*6f30*/  LEA.HI.X.SX32 R5, R11, R238, 0x1, P2 ;  /* 0x000000ee0b057211 */ /* 0x000fe200010f0eff */
[----:B----4-:R2:W-:Y:S01]  /*6f40*/  @P4 STG.E.U16 desc[UR12][R2.64], R23 ;  /* 0x0000001702004986 */ /* 0x0105e2000c10150c */
[----:B------:R-:W-:-:S02]  /*6f50*/  ISETP.LT.AND P2, PT, R9, UR11, !P0 ;  /* 0x0000000b09007c0c */ /* 0x000fc4000c741270 */
[-C--:B------:R-:W-:Y:S01]  /*6f60*/  LEA.HI.X.SX32 R11, R14, R238.reuse, 0x1, P1 ;  /* 0x000000ee0e0b7211 */ /* 0x080fe200008f0eff */
[----:B------:R2:W-:Y:S01]  /*6f70*/  @P3 STG.E.U16 desc[UR12][R4.64], R17 ;  /* 0x0000001104003986 */ /* 0x0005e2000c10150c */
[----:B------:R-:W-:Y:S02]  /*6f80*/  ISETP.LT.AND P1, PT, R13, UR11, !P0 ;  /* 0x0000000b0d007c0c */ /* 0x000fe4000c721270 */
[----:B------:R-:W-:Y:S02]  /*6f90*/  ISETP.LT.AND P0, PT, R217, UR11, !P0 ;  /* 0x0000000bd9007c0c */ /* 0x000fe4000c701270 */
[----:B------:R-:W-:Y:S02]  /*6fa0*/  LEA.HI.X.SX32 R9, R12, R238, 0x1, P6 ;  /* 0x000000ee0c097211 */ /* 0x000fe400030f0eff */
[----:B------:R-:W-:Y:S02]  /*6fb0*/  PRMT R21, R21, 0x7632, R21 ;  /* 0x0000763215157816 */ /* 0x000fe40000000015 */
[----:B------:R-:W-:-:S03]  /*6fc0*/  LEA R12, P6, R15, R16, 0x1 ;  /* 0x000000100f0c7211 */ /* 0x000fc600078c08ff */
[----:B------:R2:W-:Y:S01]  /*6fd0*/  @P2 STG.E.U16 desc[UR12][R8.64], R21 ;  /* 0x0000001508002986 */ /* 0x0005e2000c10150c */
[----:B------:R-:W-:-:S03]  /*6fe0*/  LEA.HI.X.SX32 R13, R15, R238, 0x1, P6 ;  /* 0x000000ee0f0d7211 */ /* 0x000fc600030f0eff */
[----:B------:R2:W-:Y:S01]  /*6ff0*/  @P1 STG.E.U16 desc[UR12][R10.64], R0 ;  /* 0x000000000a001986 */ /* 0x0005e2000c10150c */
[----:B------:R-:W-:Y:S05]  /*7000*/  @!P0 EXIT ;  /* 0x000000000000894d */ /* 0x000fea0003800000 */
[----:B--2---:R-:W-:-:S05]  /*7010*/  PRMT R6, R23, 0x7632, R6 ;  /* 0x0000763217067816 */ /* 0x004fca0000000006 */
[----:B------:R-:W-:Y:S01]  /*7020*/  STG.E.U16 desc[UR12][R12.64], R6 ;  /* 0x000000060c007986 */ /* 0x000fe2000c10150c */
[----:B------:R-:W-:Y:S05]  /*7030*/  EXIT ;  /* 0x000000000000794d */ /* 0x000fea0003800000 */
.L_x_2:
[----:B------:R-:W-:-:S00]  /*7040*/  BRA `(.L_x_2) ;  /* 0xfffffffc00fc7947 */ /* 0x000fc0000383ffff */
[----:B------:R-:W-:-:S00]  /*7050*/  NOP ;  /* 0x0000000000007918 */ /* 0x000fc00000000000 */
        /* <DEDUP_REMOVED lines=10> */
.L_x_3:


//--------------------- .nv.shared.matmul_kernel  --------------------------
	.section	.nv.shared.matmul_kernel,"aw",@nobits
	.sectionflags	@""
	.align	16
	.zero		1024


//--------------------- .nv.shared.reserved.0     --------------------------
	.section	.nv.shared.reserved.0,"aw",@nobits
	.weak		__nv_reservedSMEM_offset_0_alias
	.size		__nv_reservedSMEM_offset_0_alias, 0, 64
	.other		__nv_reservedSMEM_offset_0_alias,@"STO_CUDA_RESERVED_SHARED STV_DEFAULT"
__nv_reservedSMEM_offset_0_alias:
	.zero		0
	.zero		64


//--------------------- .nv.constant0.matmul_kernel --------------------------
	.section	.nv.constant0.matmul_kernel,"a",@progbits
	.sectionflags	@""
	.align	4
.nv.constant0.matmul_kernel:
	.zero		976


//--------------------- SYMBOLS --------------------------

	.type		.nv.reservedSmem.offset0,@object
	.size		.nv.reservedSmem.offset0,0x4
	.type		.nv.reservedSmem.cap,@object
	.size		.nv.reservedSmem.cap,0x4
